//
// Generated by NVIDIA NVVM Compiler
//
// Compiler Build ID: CL-36424714
// Cuda compilation tools, release 13.0, V13.0.88
// Based on NVVM 20.0.0
//

.version 9.0
.target sm_100
.address_size 64

	// .globl	_Z11convolve_v1PKfS0_Pfiii
// _ZZ11convolve_v1PKfS0_PfiiiE12sharedKernel has been demoted
// _ZZ16convolve_v1_ReLUPKfS0_PfiiiE12sharedKernel has been demoted
// _ZZ19convolve_v1_SigmoidPKfS0_PfiiiE12sharedKernel has been demoted
.extern .shared .align 16 .b8 sharedKernel[];

.visible .entry _Z11convolve_v1PKfS0_Pfiii(
	.param .u64 .ptr .align 1 _Z11convolve_v1PKfS0_Pfiii_param_0,
	.param .u64 .ptr .align 1 _Z11convolve_v1PKfS0_Pfiii_param_1,
	.param .u64 .ptr .align 1 _Z11convolve_v1PKfS0_Pfiii_param_2,
	.param .u32 _Z11convolve_v1PKfS0_Pfiii_param_3,
	.param .u32 _Z11convolve_v1PKfS0_Pfiii_param_4,
	.param .u32 _Z11convolve_v1PKfS0_Pfiii_param_5
)
{
	.reg .pred 	%p<12>;
	.reg .b32 	%r<50>;
	.reg .b32 	%f<74>;
	.reg .b64 	%rd<53>;
	// demoted variable
	.shared .align 4 .b8 _ZZ11convolve_v1PKfS0_PfiiiE12sharedKernel[576];
	ld.param.u64 	%rd21, [_Z11convolve_v1PKfS0_Pfiii_param_0];
	ld.param.u64 	%rd23, [_Z11convolve_v1PKfS0_Pfiii_param_1];
	ld.param.u32 	%r11, [_Z11convolve_v1PKfS0_Pfiii_param_3];
	ld.param.u32 	%r12, [_Z11convolve_v1PKfS0_Pfiii_param_4];
	ld.param.u32 	%r13, [_Z11convolve_v1PKfS0_Pfiii_param_5];
	cvta.to.global.u64 	%rd1, %rd23;
	mov.u32 	%r14, %ctaid.x;
	mov.u32 	%r15, %ntid.x;
	mov.u32 	%r16, %tid.x;
	mad.lo.s32 	%r1, %r14, %r15, %r16;
	mov.u32 	%r17, %ctaid.y;
	mov.u32 	%r18, %ntid.y;
	mov.u32 	%r19, %tid.y;
	mad.lo.s32 	%r2, %r17, %r18, %r19;
	mad.lo.s32 	%r3, %r11, %r2, %r1;
	mul.lo.s32 	%r20, %r11, %r11;
	setp.ge.s32 	%p1, %r3, %r20;
	@%p1 bra 	$L__BB0_2;
	cvta.to.global.u64 	%rd24, %rd21;
	mul.wide.s32 	%rd25, %r3, 4;
	add.s64 	%rd26, %rd24, %rd25;
	ld.global.f32 	%f15, [%rd26];
	shl.b32 	%r21, %r3, 2;
	mov.u32 	%r22, _ZZ11convolve_v1PKfS0_PfiiiE12sharedKernel;
	add.s32 	%r23, %r22, %r21;
	st.shared.f32 	[%r23], %f15;
$L__BB0_2:
	bar.sync 	0;
	max.s32 	%r24, %r1, %r2;
	setp.ge.s32 	%p2, %r24, %r13;
	@%p2 bra 	$L__BB0_18;
	cvt.s64.s32 	%rd2, %r11;
	setp.eq.s32 	%p3, %r11, 0;
	mov.f32 	%f72, 0f00000000;
	@%p3 bra 	$L__BB0_17;
	mul.lo.s32 	%r25, %r12, %r2;
	cvt.s64.s32 	%rd28, %r25;
	cvt.s64.s32 	%rd3, %r12;
	cvt.s64.s32 	%rd29, %r1;
	add.s64 	%rd4, %rd28, %rd29;
	and.b32  	%r4, %r11, 7;
	and.b32  	%r5, %r11, 3;
	and.b32  	%r6, %r11, 1;
	shl.b32 	%r7, %r11, 2;
	mov.f32 	%f72, 0f00000000;
	mov.b64 	%rd47, 0;
	cvt.u64.u32 	%rd31, %r11;
$L__BB0_5:
	setp.lt.u32 	%p4, %r11, 8;
	mul.lo.s64 	%rd6, %rd47, %rd31;
	mad.lo.s64 	%rd7, %rd47, %rd3, %rd4;
	mov.b64 	%rd51, 0;
	@%p4 bra 	$L__BB0_8;
	and.b64  	%rd49, %rd2, -8;
	shl.b64 	%rd32, %rd7, 2;
	add.s64 	%rd33, %rd1, %rd32;
	add.s64 	%rd48, %rd33, 16;
	cvt.u32.u64 	%r26, %rd47;
	mov.u32 	%r27, _ZZ11convolve_v1PKfS0_PfiiiE12sharedKernel;
	mad.lo.s32 	%r28, %r7, %r26, %r27;
	add.s32 	%r49, %r28, 16;
$L__BB0_7:
	.pragma "nounroll";
	and.b64  	%rd51, %rd2, -8;
	ld.shared.f32 	%f19, [%r49+-16];
	ld.global.f32 	%f20, [%rd48+-16];
	fma.rn.f32 	%f21, %f19, %f20, %f72;
	ld.shared.f32 	%f22, [%r49+-12];
	ld.global.f32 	%f23, [%rd48+-12];
	fma.rn.f32 	%f24, %f22, %f23, %f21;
	ld.shared.f32 	%f25, [%r49+-8];
	ld.global.f32 	%f26, [%rd48+-8];
	fma.rn.f32 	%f27, %f25, %f26, %f24;
	ld.shared.f32 	%f28, [%r49+-4];
	ld.global.f32 	%f29, [%rd48+-4];
	fma.rn.f32 	%f30, %f28, %f29, %f27;
	ld.shared.f32 	%f31, [%r49];
	ld.global.f32 	%f32, [%rd48];
	fma.rn.f32 	%f33, %f31, %f32, %f30;
	ld.shared.f32 	%f34, [%r49+4];
	ld.global.f32 	%f35, [%rd48+4];
	fma.rn.f32 	%f36, %f34, %f35, %f33;
	ld.shared.f32 	%f37, [%r49+8];
	ld.global.f32 	%f38, [%rd48+8];
	fma.rn.f32 	%f39, %f37, %f38, %f36;
	ld.shared.f32 	%f40, [%r49+12];
	ld.global.f32 	%f41, [%rd48+12];
	fma.rn.f32 	%f72, %f40, %f41, %f39;
	add.s64 	%rd49, %rd49, -8;
	add.s64 	%rd48, %rd48, 32;
	add.s32 	%r49, %r49, 32;
	setp.ne.s64 	%p5, %rd49, 0;
	@%p5 bra 	$L__BB0_7;
$L__BB0_8:
	setp.eq.s32 	%p6, %r4, 0;
	@%p6 bra 	$L__BB0_16;
	add.s32 	%r29, %r4, -1;
	setp.lt.u32 	%p7, %r29, 3;
	@%p7 bra 	$L__BB0_11;
	cvt.u32.u64 	%r30, %rd6;
	cvt.u32.u64 	%r31, %rd51;
	add.s32 	%r32, %r31, %r30;
	shl.b32 	%r33, %r32, 2;
	mov.u32 	%r34, _ZZ11convolve_v1PKfS0_PfiiiE12sharedKernel;
	add.s32 	%r35, %r34, %r33;
	ld.shared.f32 	%f43, [%r35];
	add.s64 	%rd34, %rd7, %rd51;
	shl.b64 	%rd35, %rd34, 2;
	add.s64 	%rd36, %rd1, %rd35;
	ld.global.f32 	%f44, [%rd36];
	fma.rn.f32 	%f45, %f43, %f44, %f72;
	ld.shared.f32 	%f46, [%r35+4];
	ld.global.f32 	%f47, [%rd36+4];
	fma.rn.f32 	%f48, %f46, %f47, %f45;
	ld.shared.f32 	%f49, [%r35+8];
	ld.global.f32 	%f50, [%rd36+8];
	fma.rn.f32 	%f51, %f49, %f50, %f48;
	ld.shared.f32 	%f52, [%r35+12];
	ld.global.f32 	%f53, [%rd36+12];
	fma.rn.f32 	%f72, %f52, %f53, %f51;
	add.s64 	%rd51, %rd51, 4;
$L__BB0_11:
	setp.eq.s32 	%p8, %r5, 0;
	@%p8 bra 	$L__BB0_16;
	setp.eq.s32 	%p9, %r5, 1;
	@%p9 bra 	$L__BB0_14;
	cvt.u32.u64 	%r36, %rd6;
	cvt.u32.u64 	%r37, %rd51;
	add.s32 	%r38, %r37, %r36;
	shl.b32 	%r39, %r38, 2;
	mov.u32 	%r40, _ZZ11convolve_v1PKfS0_PfiiiE12sharedKernel;
	add.s32 	%r41, %r40, %r39;
	ld.shared.f32 	%f55, [%r41];
	add.s64 	%rd37, %rd7, %rd51;
	shl.b64 	%rd38, %rd37, 2;
	add.s64 	%rd39, %rd1, %rd38;
	ld.global.f32 	%f56, [%rd39];
	fma.rn.f32 	%f57, %f55, %f56, %f72;
	ld.shared.f32 	%f58, [%r41+4];
	ld.global.f32 	%f59, [%rd39+4];
	fma.rn.f32 	%f72, %f58, %f59, %f57;
	add.s64 	%rd51, %rd51, 2;
$L__BB0_14:
	setp.eq.s32 	%p10, %r6, 0;
	@%p10 bra 	$L__BB0_16;
	cvt.u32.u64 	%r42, %rd6;
	cvt.u32.u64 	%r43, %rd51;
	add.s32 	%r44, %r43, %r42;
	shl.b32 	%r45, %r44, 2;
	mov.u32 	%r46, _ZZ11convolve_v1PKfS0_PfiiiE12sharedKernel;
	add.s32 	%r47, %r46, %r45;
	ld.shared.f32 	%f60, [%r47];
	add.s64 	%rd40, %rd7, %rd51;
	shl.b64 	%rd41, %rd40, 2;
	add.s64 	%rd42, %rd1, %rd41;
	ld.global.f32 	%f61, [%rd42];
	fma.rn.f32 	%f72, %f60, %f61, %f72;
$L__BB0_16:
	add.s64 	%rd47, %rd47, 1;
	setp.ne.s64 	%p11, %rd47, %rd2;
	@%p11 bra 	$L__BB0_5;
$L__BB0_17:
	ld.param.u64 	%rd46, [_Z11convolve_v1PKfS0_Pfiii_param_2];
	mad.lo.s32 	%r48, %r13, %r2, %r1;
	cvta.to.global.u64 	%rd43, %rd46;
	mul.wide.s32 	%rd44, %r48, 4;
	add.s64 	%rd45, %rd43, %rd44;
	ld.global.f32 	%f62, [%rd45];
	add.f32 	%f63, %f72, %f62;
	st.global.f32 	[%rd45], %f63;
$L__BB0_18:
	ret;

}
	// .globl	_Z16convolve_v1_ReLUPKfS0_Pfiii
.visible .entry _Z16convolve_v1_ReLUPKfS0_Pfiii(
	.param .u64 .ptr .align 1 _Z16convolve_v1_ReLUPKfS0_Pfiii_param_0,
	.param .u64 .ptr .align 1 _Z16convolve_v1_ReLUPKfS0_Pfiii_param_1,
	.param .u64 .ptr .align 1 _Z16convolve_v1_ReLUPKfS0_Pfiii_param_2,
	.param .u32 _Z16convolve_v1_ReLUPKfS0_Pfiii_param_3,
	.param .u32 _Z16convolve_v1_ReLUPKfS0_Pfiii_param_4,
	.param .u32 _Z16convolve_v1_ReLUPKfS0_Pfiii_param_5
)
{
	.reg .pred 	%p<13>;
	.reg .b32 	%r<50>;
	.reg .b32 	%f<75>;
	.reg .b64 	%rd<53>;
	// demoted variable
	.shared .align 4 .b8 _ZZ16convolve_v1_ReLUPKfS0_PfiiiE12sharedKernel[576];
	ld.param.u64 	%rd21, [_Z16convolve_v1_ReLUPKfS0_Pfiii_param_0];
	ld.param.u64 	%rd23, [_Z16convolve_v1_ReLUPKfS0_Pfiii_param_1];
	ld.param.u32 	%r11, [_Z16convolve_v1_ReLUPKfS0_Pfiii_param_3];
	ld.param.u32 	%r12, [_Z16convolve_v1_ReLUPKfS0_Pfiii_param_4];
	ld.param.u32 	%r13, [_Z16convolve_v1_ReLUPKfS0_Pfiii_param_5];
	cvta.to.global.u64 	%rd1, %rd23;
	mov.u32 	%r14, %ctaid.x;
	mov.u32 	%r15, %ntid.x;
	mov.u32 	%r16, %tid.x;
	mad.lo.s32 	%r1, %r14, %r15, %r16;
	mov.u32 	%r17, %ctaid.y;
	mov.u32 	%r18, %ntid.y;
	mov.u32 	%r19, %tid.y;
	mad.lo.s32 	%r2, %r17, %r18, %r19;
	mad.lo.s32 	%r3, %r11, %r2, %r1;
	mul.lo.s32 	%r20, %r11, %r11;
	setp.ge.s32 	%p1, %r3, %r20;
	@%p1 bra 	$L__BB1_2;
	cvta.to.global.u64 	%rd24, %rd21;
	mul.wide.s32 	%rd25, %r3, 4;
	add.s64 	%rd26, %rd24, %rd25;
	ld.global.f32 	%f15, [%rd26];
	shl.b32 	%r21, %r3, 2;
	mov.u32 	%r22, _ZZ16convolve_v1_ReLUPKfS0_PfiiiE12sharedKernel;
	add.s32 	%r23, %r22, %r21;
	st.shared.f32 	[%r23], %f15;
$L__BB1_2:
	bar.sync 	0;
	max.s32 	%r24, %r1, %r2;
	setp.ge.s32 	%p2, %r24, %r13;
	@%p2 bra 	$L__BB1_18;
	cvt.s64.s32 	%rd2, %r11;
	setp.eq.s32 	%p3, %r11, 0;
	mov.f32 	%f73, 0f00000000;
	@%p3 bra 	$L__BB1_17;
	mul.lo.s32 	%r25, %r12, %r2;
	cvt.s64.s32 	%rd28, %r25;
	cvt.s64.s32 	%rd3, %r12;
	cvt.s64.s32 	%rd29, %r1;
	add.s64 	%rd4, %rd28, %rd29;
	and.b32  	%r4, %r11, 7;
	and.b32  	%r5, %r11, 3;
	and.b32  	%r6, %r11, 1;
	shl.b32 	%r7, %r11, 2;
	mov.f32 	%f73, 0f00000000;
	mov.b64 	%rd47, 0;
	cvt.u64.u32 	%rd31, %r11;
$L__BB1_5:
	setp.lt.u32 	%p4, %r11, 8;
	mul.lo.s64 	%rd6, %rd47, %rd31;
	mad.lo.s64 	%rd7, %rd47, %rd3, %rd4;
	mov.b64 	%rd51, 0;
	@%p4 bra 	$L__BB1_8;
	and.b64  	%rd49, %rd2, -8;
	shl.b64 	%rd32, %rd7, 2;
	add.s64 	%rd33, %rd1, %rd32;
	add.s64 	%rd48, %rd33, 16;
	cvt.u32.u64 	%r26, %rd47;
	mov.u32 	%r27, _ZZ16convolve_v1_ReLUPKfS0_PfiiiE12sharedKernel;
	mad.lo.s32 	%r28, %r7, %r26, %r27;
	add.s32 	%r49, %r28, 16;
$L__BB1_7:
	.pragma "nounroll";
	and.b64  	%rd51, %rd2, -8;
	ld.shared.f32 	%f19, [%r49+-16];
	ld.global.f32 	%f20, [%rd48+-16];
	fma.rn.f32 	%f21, %f19, %f20, %f73;
	ld.shared.f32 	%f22, [%r49+-12];
	ld.global.f32 	%f23, [%rd48+-12];
	fma.rn.f32 	%f24, %f22, %f23, %f21;
	ld.shared.f32 	%f25, [%r49+-8];
	ld.global.f32 	%f26, [%rd48+-8];
	fma.rn.f32 	%f27, %f25, %f26, %f24;
	ld.shared.f32 	%f28, [%r49+-4];
	ld.global.f32 	%f29, [%rd48+-4];
	fma.rn.f32 	%f30, %f28, %f29, %f27;
	ld.shared.f32 	%f31, [%r49];
	ld.global.f32 	%f32, [%rd48];
	fma.rn.f32 	%f33, %f31, %f32, %f30;
	ld.shared.f32 	%f34, [%r49+4];
	ld.global.f32 	%f35, [%rd48+4];
	fma.rn.f32 	%f36, %f34, %f35, %f33;
	ld.shared.f32 	%f37, [%r49+8];
	ld.global.f32 	%f38, [%rd48+8];
	fma.rn.f32 	%f39, %f37, %f38, %f36;
	ld.shared.f32 	%f40, [%r49+12];
	ld.global.f32 	%f41, [%rd48+12];
	fma.rn.f32 	%f73, %f40, %f41, %f39;
	add.s64 	%rd49, %rd49, -8;
	add.s64 	%rd48, %rd48, 32;
	add.s32 	%r49, %r49, 32;
	setp.ne.s64 	%p5, %rd49, 0;
	@%p5 bra 	$L__BB1_7;
$L__BB1_8:
	setp.eq.s32 	%p6, %r4, 0;
	@%p6 bra 	$L__BB1_16;
	add.s32 	%r29, %r4, -1;
	setp.lt.u32 	%p7, %r29, 3;
	@%p7 bra 	$L__BB1_11;
	cvt.u32.u64 	%r30, %rd6;
	cvt.u32.u64 	%r31, %rd51;
	add.s32 	%r32, %r31, %r30;
	shl.b32 	%r33, %r32, 2;
	mov.u32 	%r34, _ZZ16convolve_v1_ReLUPKfS0_PfiiiE12sharedKernel;
	add.s32 	%r35, %r34, %r33;
	ld.shared.f32 	%f43, [%r35];
	add.s64 	%rd34, %rd7, %rd51;
	shl.b64 	%rd35, %rd34, 2;
	add.s64 	%rd36, %rd1, %rd35;
	ld.global.f32 	%f44, [%rd36];
	fma.rn.f32 	%f45, %f43, %f44, %f73;
	ld.shared.f32 	%f46, [%r35+4];
	ld.global.f32 	%f47, [%rd36+4];
	fma.rn.f32 	%f48, %f46, %f47, %f45;
	ld.shared.f32 	%f49, [%r35+8];
	ld.global.f32 	%f50, [%rd36+8];
	fma.rn.f32 	%f51, %f49, %f50, %f48;
	ld.shared.f32 	%f52, [%r35+12];
	ld.global.f32 	%f53, [%rd36+12];
	fma.rn.f32 	%f73, %f52, %f53, %f51;
	add.s64 	%rd51, %rd51, 4;
$L__BB1_11:
	setp.eq.s32 	%p8, %r5, 0;
	@%p8 bra 	$L__BB1_16;
	setp.eq.s32 	%p9, %r5, 1;
	@%p9 bra 	$L__BB1_14;
	cvt.u32.u64 	%r36, %rd6;
	cvt.u32.u64 	%r37, %rd51;
	add.s32 	%r38, %r37, %r36;
	shl.b32 	%r39, %r38, 2;
	mov.u32 	%r40, _ZZ16convolve_v1_ReLUPKfS0_PfiiiE12sharedKernel;
	add.s32 	%r41, %r40, %r39;
	ld.shared.f32 	%f55, [%r41];
	add.s64 	%rd37, %rd7, %rd51;
	shl.b64 	%rd38, %rd37, 2;
	add.s64 	%rd39, %rd1, %rd38;
	ld.global.f32 	%f56, [%rd39];
	fma.rn.f32 	%f57, %f55, %f56, %f73;
	ld.shared.f32 	%f58, [%r41+4];
	ld.global.f32 	%f59, [%rd39+4];
	fma.rn.f32 	%f73, %f58, %f59, %f57;
	add.s64 	%rd51, %rd51, 2;
$L__BB1_14:
	setp.eq.s32 	%p10, %r6, 0;
	@%p10 bra 	$L__BB1_16;
	cvt.u32.u64 	%r42, %rd6;
	cvt.u32.u64 	%r43, %rd51;
	add.s32 	%r44, %r43, %r42;
	shl.b32 	%r45, %r44, 2;
	mov.u32 	%r46, _ZZ16convolve_v1_ReLUPKfS0_PfiiiE12sharedKernel;
	add.s32 	%r47, %r46, %r45;
	ld.shared.f32 	%f60, [%r47];
	add.s64 	%rd40, %rd7, %rd51;
	shl.b64 	%rd41, %rd40, 2;
	add.s64 	%rd42, %rd1, %rd41;
	ld.global.f32 	%f61, [%rd42];
	fma.rn.f32 	%f73, %f60, %f61, %f73;
$L__BB1_16:
	add.s64 	%rd47, %rd47, 1;
	setp.ne.s64 	%p11, %rd47, %rd2;
	@%p11 bra 	$L__BB1_5;
$L__BB1_17:
	ld.param.u64 	%rd46, [_Z16convolve_v1_ReLUPKfS0_Pfiii_param_2];
	setp.ge.f32 	%p12, %f73, 0f00000000;
	selp.f32 	%f62, %f73, 0f00000000, %p12;
	mad.lo.s32 	%r48, %r13, %r2, %r1;
	cvta.to.global.u64 	%rd43, %rd46;
	mul.wide.s32 	%rd44, %r48, 4;
	add.s64 	%rd45, %rd43, %rd44;
	ld.global.f32 	%f63, [%rd45];
	add.f32 	%f64, %f62, %f63;
	st.global.f32 	[%rd45], %f64;
$L__BB1_18:
	ret;

}
	// .globl	_Z19convolve_v1_SigmoidPKfS0_Pfiii
.visible .entry _Z19convolve_v1_SigmoidPKfS0_Pfiii(
	.param .u64 .ptr .align 1 _Z19convolve_v1_SigmoidPKfS0_Pfiii_param_0,
	.param .u64 .ptr .align 1 _Z19convolve_v1_SigmoidPKfS0_Pfiii_param_1,
	.param .u64 .ptr .align 1 _Z19convolve_v1_SigmoidPKfS0_Pfiii_param_2,
	.param .u32 _Z19convolve_v1_SigmoidPKfS0_Pfiii_param_3,
	.param .u32 _Z19convolve_v1_SigmoidPKfS0_Pfiii_param_4,
	.param .u32 _Z19convolve_v1_SigmoidPKfS0_Pfiii_param_5
)
{
	.reg .pred 	%p<12>;
	.reg .b32 	%r<52>;
	.reg .b32 	%f<86>;
	.reg .b64 	%rd<53>;
	.reg .b64 	%fd<6>;
	// demoted variable
	.shared .align 4 .b8 _ZZ19convolve_v1_SigmoidPKfS0_PfiiiE12sharedKernel[576];
	ld.param.u64 	%rd21, [_Z19convolve_v1_SigmoidPKfS0_Pfiii_param_0];
	ld.param.u64 	%rd23, [_Z19convolve_v1_SigmoidPKfS0_Pfiii_param_1];
	ld.param.u32 	%r11, [_Z19convolve_v1_SigmoidPKfS0_Pfiii_param_3];
	ld.param.u32 	%r12, [_Z19convolve_v1_SigmoidPKfS0_Pfiii_param_4];
	ld.param.u32 	%r13, [_Z19convolve_v1_SigmoidPKfS0_Pfiii_param_5];
	cvta.to.global.u64 	%rd1, %rd23;
	mov.u32 	%r14, %ctaid.x;
	mov.u32 	%r15, %ntid.x;
	mov.u32 	%r16, %tid.x;
	mad.lo.s32 	%r1, %r14, %r15, %r16;
	mov.u32 	%r17, %ctaid.y;
	mov.u32 	%r18, %ntid.y;
	mov.u32 	%r19, %tid.y;
	mad.lo.s32 	%r2, %r17, %r18, %r19;
	mad.lo.s32 	%r3, %r11, %r2, %r1;
	mul.lo.s32 	%r20, %r11, %r11;
	setp.ge.s32 	%p1, %r3, %r20;
	@%p1 bra 	$L__BB2_2;
	cvta.to.global.u64 	%rd24, %rd21;
	mul.wide.s32 	%rd25, %r3, 4;
	add.s64 	%rd26, %rd24, %rd25;
	ld.global.f32 	%f15, [%rd26];
	shl.b32 	%r21, %r3, 2;
	mov.u32 	%r22, _ZZ19convolve_v1_SigmoidPKfS0_PfiiiE12sharedKernel;
	add.s32 	%r23, %r22, %r21;
	st.shared.f32 	[%r23], %f15;
$L__BB2_2:
	bar.sync 	0;
	max.s32 	%r24, %r1, %r2;
	setp.ge.s32 	%p2, %r24, %r13;
	@%p2 bra 	$L__BB2_18;
	cvt.s64.s32 	%rd2, %r11;
	setp.eq.s32 	%p3, %r11, 0;
	mov.f32 	%f84, 0f00000000;
	@%p3 bra 	$L__BB2_17;
	mul.lo.s32 	%r25, %r12, %r2;
	cvt.s64.s32 	%rd28, %r25;
	cvt.s64.s32 	%rd3, %r12;
	cvt.s64.s32 	%rd29, %r1;
	add.s64 	%rd4, %rd28, %rd29;
	and.b32  	%r4, %r11, 7;
	and.b32  	%r5, %r11, 3;
	and.b32  	%r6, %r11, 1;
	shl.b32 	%r7, %r11, 2;
	mov.f32 	%f84, 0f00000000;
	mov.b64 	%rd47, 0;
	cvt.u64.u32 	%rd31, %r11;
$L__BB2_5:
	setp.lt.u32 	%p4, %r11, 8;
	mul.lo.s64 	%rd6, %rd47, %rd31;
	mad.lo.s64 	%rd7, %rd47, %rd3, %rd4;
	mov.b64 	%rd51, 0;
	@%p4 bra 	$L__BB2_8;
	and.b64  	%rd49, %rd2, -8;
	shl.b64 	%rd32, %rd7, 2;
	add.s64 	%rd33, %rd1, %rd32;
	add.s64 	%rd48, %rd33, 16;
	cvt.u32.u64 	%r26, %rd47;
	mov.u32 	%r27, _ZZ19convolve_v1_SigmoidPKfS0_PfiiiE12sharedKernel;
	mad.lo.s32 	%r28, %r7, %r26, %r27;
	add.s32 	%r51, %r28, 16;
$L__BB2_7:
	.pragma "nounroll";
	and.b64  	%rd51, %rd2, -8;
	ld.shared.f32 	%f19, [%r51+-16];
	ld.global.f32 	%f20, [%rd48+-16];
	fma.rn.f32 	%f21, %f19, %f20, %f84;
	ld.shared.f32 	%f22, [%r51+-12];
	ld.global.f32 	%f23, [%rd48+-12];
	fma.rn.f32 	%f24, %f22, %f23, %f21;
	ld.shared.f32 	%f25, [%r51+-8];
	ld.global.f32 	%f26, [%rd48+-8];
	fma.rn.f32 	%f27, %f25, %f26, %f24;
	ld.shared.f32 	%f28, [%r51+-4];
	ld.global.f32 	%f29, [%rd48+-4];
	fma.rn.f32 	%f30, %f28, %f29, %f27;
	ld.shared.f32 	%f31, [%r51];
	ld.global.f32 	%f32, [%rd48];
	fma.rn.f32 	%f33, %f31, %f32, %f30;
	ld.shared.f32 	%f34, [%r51+4];
	ld.global.f32 	%f35, [%rd48+4];
	fma.rn.f32 	%f36, %f34, %f35, %f33;
	ld.shared.f32 	%f37, [%r51+8];
	ld.global.f32 	%f38, [%rd48+8];
	fma.rn.f32 	%f39, %f37, %f38, %f36;
	ld.shared.f32 	%f40, [%r51+12];
	ld.global.f32 	%f41, [%rd48+12];
	fma.rn.f32 	%f84, %f40, %f41, %f39;
	add.s64 	%rd49, %rd49, -8;
	add.s64 	%rd48, %rd48, 32;
	add.s32 	%r51, %r51, 32;
	setp.ne.s64 	%p5, %rd49, 0;
	@%p5 bra 	$L__BB2_7;
$L__BB2_8:
	setp.eq.s32 	%p6, %r4, 0;
	@%p6 bra 	$L__BB2_16;
	add.s32 	%r29, %r4, -1;
	setp.lt.u32 	%p7, %r29, 3;
	@%p7 bra 	$L__BB2_11;
	cvt.u32.u64 	%r30, %rd6;
	cvt.u32.u64 	%r31, %rd51;
	add.s32 	%r32, %r31, %r30;
	shl.b32 	%r33, %r32, 2;
	mov.u32 	%r34, _ZZ19convolve_v1_SigmoidPKfS0_PfiiiE12sharedKernel;
	add.s32 	%r35, %r34, %r33;
	ld.shared.f32 	%f43, [%r35];
	add.s64 	%rd34, %rd7, %rd51;
	shl.b64 	%rd35, %rd34, 2;
	add.s64 	%rd36, %rd1, %rd35;
	ld.global.f32 	%f44, [%rd36];
	fma.rn.f32 	%f45, %f43, %f44, %f84;
	ld.shared.f32 	%f46, [%r35+4];
	ld.global.f32 	%f47, [%rd36+4];
	fma.rn.f32 	%f48, %f46, %f47, %f45;
	ld.shared.f32 	%f49, [%r35+8];
	ld.global.f32 	%f50, [%rd36+8];
	fma.rn.f32 	%f51, %f49, %f50, %f48;
	ld.shared.f32 	%f52, [%r35+12];
	ld.global.f32 	%f53, [%rd36+12];
	fma.rn.f32 	%f84, %f52, %f53, %f51;
	add.s64 	%rd51, %rd51, 4;
$L__BB2_11:
	setp.eq.s32 	%p8, %r5, 0;
	@%p8 bra 	$L__BB2_16;
	setp.eq.s32 	%p9, %r5, 1;
	@%p9 bra 	$L__BB2_14;
	cvt.u32.u64 	%r36, %rd6;
	cvt.u32.u64 	%r37, %rd51;
	add.s32 	%r38, %r37, %r36;
	shl.b32 	%r39, %r38, 2;
	mov.u32 	%r40, _ZZ19convolve_v1_SigmoidPKfS0_PfiiiE12sharedKernel;
	add.s32 	%r41, %r40, %r39;
	ld.shared.f32 	%f55, [%r41];
	add.s64 	%rd37, %rd7, %rd51;
	shl.b64 	%rd38, %rd37, 2;
	add.s64 	%rd39, %rd1, %rd38;
	ld.global.f32 	%f56, [%rd39];
	fma.rn.f32 	%f57, %f55, %f56, %f84;
	ld.shared.f32 	%f58, [%r41+4];
	ld.global.f32 	%f59, [%rd39+4];
	fma.rn.f32 	%f84, %f58, %f59, %f57;
	add.s64 	%rd51, %rd51, 2;
$L__BB2_14:
	setp.eq.s32 	%p10, %r6, 0;
	@%p10 bra 	$L__BB2_16;
	cvt.u32.u64 	%r42, %rd6;
	cvt.u32.u64 	%r43, %rd51;
	add.s32 	%r44, %r43, %r42;
	shl.b32 	%r45, %r44, 2;
	mov.u32 	%r46, _ZZ19convolve_v1_SigmoidPKfS0_PfiiiE12sharedKernel;
	add.s32 	%r47, %r46, %r45;
	ld.shared.f32 	%f60, [%r47];
	add.s64 	%rd40, %rd7, %rd51;
	shl.b64 	%rd41, %rd40, 2;
	add.s64 	%rd42, %rd1, %rd41;
	ld.global.f32 	%f61, [%rd42];
	fma.rn.f32 	%f84, %f60, %f61, %f84;
$L__BB2_16:
	add.s64 	%rd47, %rd47, 1;
	setp.ne.s64 	%p11, %rd47, %rd2;
	@%p11 bra 	$L__BB2_5;
$L__BB2_17:
	ld.param.u64 	%rd46, [_Z19convolve_v1_SigmoidPKfS0_Pfiii_param_2];
	fma.rn.f32 	%f62, %f84, 0fBBBB989D, 0f3F000000;
	cvt.sat.f32.f32 	%f63, %f62;
	mov.f32 	%f64, 0f4B400001;
	mov.f32 	%f65, 0f437C0000;
	fma.rm.f32 	%f66, %f63, %f65, %f64;
	add.f32 	%f67, %f66, 0fCB40007F;
	neg.f32 	%f68, %f67;
	fma.rn.f32 	%f69, %f84, 0fBFB8AA3B, %f68;
	fma.rn.f32 	%f70, %f84, 0fB2A57060, %f69;
	mov.b32 	%r48, %f66;
	shl.b32 	%r49, %r48, 23;
	mov.b32 	%f71, %r49;
	ex2.approx.ftz.f32 	%f72, %f70;
	mul.f32 	%f73, %f72, %f71;
	cvt.f64.f32 	%fd1, %f73;
	add.f64 	%fd2, %fd1, 0d3FF0000000000000;
	rcp.rn.f64 	%fd3, %fd2;
	mad.lo.s32 	%r50, %r13, %r2, %r1;
	cvta.to.global.u64 	%rd43, %rd46;
	mul.wide.s32 	%rd44, %r50, 4;
	add.s64 	%rd45, %rd43, %rd44;
	ld.global.f32 	%f74, [%rd45];
	cvt.f64.f32 	%fd4, %f74;
	add.f64 	%fd5, %fd3, %fd4;
	cvt.rn.f32.f64 	%f75, %fd5;
	st.global.f32 	[%rd45], %f75;
$L__BB2_18:
	ret;

}
	// .globl	_Z24batched_convolve_v1_ReLUPKfS0_Pfiiimm
.visible .entry _Z24batched_convolve_v1_ReLUPKfS0_Pfiiimm(
	.param .u64 .ptr .align 1 _Z24batched_convolve_v1_ReLUPKfS0_Pfiiimm_param_0,
	.param .u64 .ptr .align 1 _Z24batched_convolve_v1_ReLUPKfS0_Pfiiimm_param_1,
	.param .u64 .ptr .align 1 _Z24batched_convolve_v1_ReLUPKfS0_Pfiiimm_param_2,
	.param .u32 _Z24batched_convolve_v1_ReLUPKfS0_Pfiiimm_param_3,
	.param .u32 _Z24batched_convolve_v1_ReLUPKfS0_Pfiiimm_param_4,
	.param .u32 _Z24batched_convolve_v1_ReLUPKfS0_Pfiiimm_param_5,
	.param .u64 _Z24batched_convolve_v1_ReLUPKfS0_Pfiiimm_param_6,
	.param .u64 _Z24batched_convolve_v1_ReLUPKfS0_Pfiiimm_param_7
)
{
	.reg .pred 	%p<16>;
	.reg .b32 	%r<49>;
	.reg .b32 	%f<75>;
	.reg .b64 	%rd<72>;

	ld.param.u64 	%rd28, [_Z24batched_convolve_v1_ReLUPKfS0_Pfiiimm_param_0];
	ld.param.u64 	%rd32, [_Z24batched_convolve_v1_ReLUPKfS0_Pfiiimm_param_1];
	ld.param.u64 	%rd29, [_Z24batched_convolve_v1_ReLUPKfS0_Pfiiimm_param_2];
	ld.param.u32 	%r6, [_Z24batched_convolve_v1_ReLUPKfS0_Pfiiimm_param_3];
	ld.param.u32 	%r7, [_Z24batched_convolve_v1_ReLUPKfS0_Pfiiimm_param_4];
	ld.param.u32 	%r8, [_Z24batched_convolve_v1_ReLUPKfS0_Pfiiimm_param_5];
	ld.param.u64 	%rd30, [_Z24batched_convolve_v1_ReLUPKfS0_Pfiiimm_param_6];
	ld.param.u64 	%rd31, [_Z24batched_convolve_v1_ReLUPKfS0_Pfiiimm_param_7];
	cvta.to.global.u64 	%rd1, %rd32;
	mov.u32 	%r9, %ctaid.x;
	mov.u32 	%r10, %ntid.x;
	mov.u32 	%r11, %tid.x;
	mad.lo.s32 	%r1, %r9, %r10, %r11;
	mov.u32 	%r12, %ctaid.y;
	mov.u32 	%r13, %ntid.y;
	mov.u32 	%r14, %tid.y;
	mad.lo.s32 	%r2, %r12, %r13, %r14;
	setp.ge.s32 	%p1, %r1, %r6;
	@%p1 bra 	$L__BB3_3;
	cvt.u64.u32 	%rd33, %r2;
	cvt.s64.s32 	%rd34, %r6;
	mul.lo.s64 	%rd35, %rd31, %rd34;
	setp.le.u64 	%p2, %rd35, %rd33;
	@%p2 bra 	$L__BB3_3;
	mad.lo.s32 	%r15, %r6, %r2, %r1;
	cvta.to.global.u64 	%rd36, %rd28;
	mul.wide.s32 	%rd37, %r15, 4;
	add.s64 	%rd38, %rd36, %rd37;
	ld.global.f32 	%f15, [%rd38];
	shl.b32 	%r16, %r15, 2;
	mov.u32 	%r17, sharedKernel;
	add.s32 	%r18, %r17, %r16;
	st.shared.f32 	[%r18], %f15;
$L__BB3_3:
	bar.sync 	0;
	setp.ge.s32 	%p3, %r1, %r8;
	@%p3 bra 	$L__BB3_23;
	cvt.u64.u32 	%rd39, %r2;
	cvt.s64.s32 	%rd40, %r8;
	mul.lo.s64 	%rd41, %rd31, %rd40;
	setp.le.u64 	%p4, %rd41, %rd39;
	@%p4 bra 	$L__BB3_23;
	mad.lo.s32 	%r19, %r8, %r2, %r1;
	cvt.s64.s32 	%rd2, %r19;
	or.b64  	%rd42, %rd2, %rd30;
	and.b64  	%rd43, %rd42, -4294967296;
	setp.ne.s64 	%p5, %rd43, 0;
	@%p5 bra 	$L__BB3_7;
	cvt.u32.u64 	%r20, %rd30;
	cvt.u32.u64 	%r21, %rd2;
	div.u32 	%r22, %r21, %r20;
	cvt.u64.u32 	%rd64, %r22;
	bra.uni 	$L__BB3_8;
$L__BB3_7:
	div.u64 	%rd64, %rd2, %rd30;
$L__BB3_8:
	cvt.s64.s32 	%rd6, %r6;
	setp.eq.s32 	%p6, %r6, 0;
	mov.f32 	%f73, 0f00000000;
	@%p6 bra 	$L__BB3_22;
	cvt.u64.u32 	%rd7, %r6;
	mul.lo.s64 	%rd8, %rd64, %rd7;
	mul.lo.s32 	%r23, %r7, %r2;
	cvt.s64.s32 	%rd45, %r23;
	cvt.s64.s32 	%rd9, %r7;
	cvt.s64.s32 	%rd46, %r1;
	add.s64 	%rd10, %rd45, %rd46;
	and.b32  	%r3, %r6, 7;
	and.b32  	%r4, %r6, 3;
	and.b64  	%rd11, %rd6, -8;
	and.b32  	%r5, %r6, 1;
	mov.f32 	%f73, 0f00000000;
	mov.b64 	%rd65, 0;
$L__BB3_10:
	setp.lt.u32 	%p7, %r6, 8;
	add.s64 	%rd48, %rd65, %rd8;
	mul.lo.s64 	%rd13, %rd48, %rd7;
	mad.lo.s64 	%rd14, %rd65, %rd9, %rd10;
	mov.b64 	%rd70, 0;
	@%p7 bra 	$L__BB3_13;
	shl.b64 	%rd50, %rd14, 2;
	add.s64 	%rd51, %rd1, %rd50;
	add.s64 	%rd66, %rd51, 16;
	mov.b64 	%rd68, 0;
	mov.u64 	%rd67, %rd11;
$L__BB3_12:
	.pragma "nounroll";
	cvt.u32.u64 	%r24, %rd13;
	cvt.u32.u64 	%r25, %rd68;
	add.s32 	%r26, %r25, %r24;
	shl.b32 	%r27, %r26, 2;
	mov.u32 	%r28, sharedKernel;
	add.s32 	%r29, %r28, %r27;
	ld.shared.f32 	%f19, [%r29];
	ld.global.f32 	%f20, [%rd66+-16];
	fma.rn.f32 	%f21, %f19, %f20, %f73;
	ld.shared.f32 	%f22, [%r29+4];
	ld.global.f32 	%f23, [%rd66+-12];
	fma.rn.f32 	%f24, %f22, %f23, %f21;
	ld.shared.f32 	%f25, [%r29+8];
	ld.global.f32 	%f26, [%rd66+-8];
	fma.rn.f32 	%f27, %f25, %f26, %f24;
	ld.shared.f32 	%f28, [%r29+12];
	ld.global.f32 	%f29, [%rd66+-4];
	fma.rn.f32 	%f30, %f28, %f29, %f27;
	ld.shared.f32 	%f31, [%r29+16];
	ld.global.f32 	%f32, [%rd66];
	fma.rn.f32 	%f33, %f31, %f32, %f30;
	ld.shared.f32 	%f34, [%r29+20];
	ld.global.f32 	%f35, [%rd66+4];
	fma.rn.f32 	%f36, %f34, %f35, %f33;
	ld.shared.f32 	%f37, [%r29+24];
	ld.global.f32 	%f38, [%rd66+8];
	fma.rn.f32 	%f39, %f37, %f38, %f36;
	ld.shared.f32 	%f40, [%r29+28];
	ld.global.f32 	%f41, [%rd66+12];
	fma.rn.f32 	%f73, %f40, %f41, %f39;
	add.s64 	%rd68, %rd68, 8;
	add.s64 	%rd67, %rd67, -8;
	add.s64 	%rd66, %rd66, 32;
	setp.ne.s64 	%p8, %rd67, 0;
	mov.u64 	%rd70, %rd11;
	@%p8 bra 	$L__BB3_12;
$L__BB3_13:
	setp.eq.s32 	%p9, %r3, 0;
	@%p9 bra 	$L__BB3_21;
	add.s32 	%r30, %r3, -1;
	setp.lt.u32 	%p10, %r30, 3;
	@%p10 bra 	$L__BB3_16;
	add.s64 	%rd52, %rd14, %rd70;
	cvt.u32.u64 	%r31, %rd13;
	cvt.u32.u64 	%r32, %rd70;
	add.s32 	%r33, %r32, %r31;
	shl.b32 	%r34, %r33, 2;
	mov.u32 	%r35, sharedKernel;
	add.s32 	%r36, %r35, %r34;
	ld.shared.f32 	%f43, [%r36];
	shl.b64 	%rd53, %rd52, 2;
	add.s64 	%rd54, %rd1, %rd53;
	ld.global.f32 	%f44, [%rd54];
	fma.rn.f32 	%f45, %f43, %f44, %f73;
	ld.shared.f32 	%f46, [%r36+4];
	ld.global.f32 	%f47, [%rd54+4];
	fma.rn.f32 	%f48, %f46, %f47, %f45;
	ld.shared.f32 	%f49, [%r36+8];
	ld.global.f32 	%f50, [%rd54+8];
	fma.rn.f32 	%f51, %f49, %f50, %f48;
	ld.shared.f32 	%f52, [%r36+12];
	ld.global.f32 	%f53, [%rd54+12];
	fma.rn.f32 	%f73, %f52, %f53, %f51;
	add.s64 	%rd70, %rd70, 4;
$L__BB3_16:
	setp.eq.s32 	%p11, %r4, 0;
	@%p11 bra 	$L__BB3_21;
	setp.eq.s32 	%p12, %r4, 1;
	@%p12 bra 	$L__BB3_19;
	add.s64 	%rd55, %rd14, %rd70;
	cvt.u32.u64 	%r37, %rd13;
	cvt.u32.u64 	%r38, %rd70;
	add.s32 	%r39, %r38, %r37;
	shl.b32 	%r40, %r39, 2;
	mov.u32 	%r41, sharedKernel;
	add.s32 	%r42, %r41, %r40;
	ld.shared.f32 	%f55, [%r42];
	shl.b64 	%rd56, %rd55, 2;
	add.s64 	%rd57, %rd1, %rd56;
	ld.global.f32 	%f56, [%rd57];
	fma.rn.f32 	%f57, %f55, %f56, %f73;
	ld.shared.f32 	%f58, [%r42+4];
	ld.global.f32 	%f59, [%rd57+4];
	fma.rn.f32 	%f73, %f58, %f59, %f57;
	add.s64 	%rd70, %rd70, 2;
$L__BB3_19:
	setp.eq.s32 	%p13, %r5, 0;
	@%p13 bra 	$L__BB3_21;
	add.s64 	%rd58, %rd14, %rd70;
	cvt.u32.u64 	%r43, %rd13;
	cvt.u32.u64 	%r44, %rd70;
	add.s32 	%r45, %r44, %r43;
	shl.b32 	%r46, %r45, 2;
	mov.u32 	%r47, sharedKernel;
	add.s32 	%r48, %r47, %r46;
	ld.shared.f32 	%f60, [%r48];
	shl.b64 	%rd59, %rd58, 2;
	add.s64 	%rd60, %rd1, %rd59;
	ld.global.f32 	%f61, [%rd60];
	fma.rn.f32 	%f73, %f60, %f61, %f73;
$L__BB3_21:
	add.s64 	%rd65, %rd65, 1;
	setp.ne.s64 	%p14, %rd65, %rd6;
	@%p14 bra 	$L__BB3_10;
$L__BB3_22:
	setp.ge.f32 	%p15, %f73, 0f00000000;
	selp.f32 	%f62, %f73, 0f00000000, %p15;
	cvta.to.global.u64 	%rd61, %rd29;
	shl.b64 	%rd62, %rd2, 2;
	add.s64 	%rd63, %rd61, %rd62;
	ld.global.f32 	%f63, [%rd63];
	add.f32 	%f64, %f62, %f63;
	st.global.f32 	[%rd63], %f64;
$L__BB3_23:
	ret;

}
	// .globl	_Z27batched_convolve_v1_SigmoidPKfS0_Pfiiimm
.visible .entry _Z27batched_convolve_v1_SigmoidPKfS0_Pfiiimm(
	.param .u64 .ptr .align 1 _Z27batched_convolve_v1_SigmoidPKfS0_Pfiiimm_param_0,
	.param .u64 .ptr .align 1 _Z27batched_convolve_v1_SigmoidPKfS0_Pfiiimm_param_1,
	.param .u64 .ptr .align 1 _Z27batched_convolve_v1_SigmoidPKfS0_Pfiiimm_param_2,
	.param .u32 _Z27batched_convolve_v1_SigmoidPKfS0_Pfiiimm_param_3,
	.param .u32 _Z27batched_convolve_v1_SigmoidPKfS0_Pfiiimm_param_4,
	.param .u32 _Z27batched_convolve_v1_SigmoidPKfS0_Pfiiimm_param_5,
	.param .u64 _Z27batched_convolve_v1_SigmoidPKfS0_Pfiiimm_param_6,
	.param .u64 _Z27batched_convolve_v1_SigmoidPKfS0_Pfiiimm_param_7
)
{
	.reg .pred 	%p<15>;
	.reg .b32 	%r<51>;
	.reg .b32 	%f<86>;
	.reg .b64 	%rd<72>;
	.reg .b64 	%fd<6>;

	ld.param.u64 	%rd28, [_Z27batched_convolve_v1_SigmoidPKfS0_Pfiiimm_param_0];
	ld.param.u64 	%rd32, [_Z27batched_convolve_v1_SigmoidPKfS0_Pfiiimm_param_1];
	ld.param.u64 	%rd29, [_Z27batched_convolve_v1_SigmoidPKfS0_Pfiiimm_param_2];
	ld.param.u32 	%r6, [_Z27batched_convolve_v1_SigmoidPKfS0_Pfiiimm_param_3];
	ld.param.u32 	%r7, [_Z27batched_convolve_v1_SigmoidPKfS0_Pfiiimm_param_4];
	ld.param.u32 	%r8, [_Z27batched_convolve_v1_SigmoidPKfS0_Pfiiimm_param_5];
	ld.param.u64 	%rd30, [_Z27batched_convolve_v1_SigmoidPKfS0_Pfiiimm_param_6];
	ld.param.u64 	%rd31, [_Z27batched_convolve_v1_SigmoidPKfS0_Pfiiimm_param_7];
	cvta.to.global.u64 	%rd1, %rd32;
	mov.u32 	%r9, %ctaid.x;
	mov.u32 	%r10, %ntid.x;
	mov.u32 	%r11, %tid.x;
	mad.lo.s32 	%r1, %r9, %r10, %r11;
	mov.u32 	%r12, %ctaid.y;
	mov.u32 	%r13, %ntid.y;
	mov.u32 	%r14, %tid.y;
	mad.lo.s32 	%r2, %r12, %r13, %r14;
	setp.ge.s32 	%p1, %r1, %r6;
	@%p1 bra 	$L__BB4_3;
	cvt.u64.u32 	%rd33, %r2;
	cvt.s64.s32 	%rd34, %r6;
	mul.lo.s64 	%rd35, %rd31, %rd34;
	setp.le.u64 	%p2, %rd35, %rd33;
	@%p2 bra 	$L__BB4_3;
	mad.lo.s32 	%r15, %r6, %r2, %r1;
	cvta.to.global.u64 	%rd36, %rd28;
	mul.wide.s32 	%rd37, %r15, 4;
	add.s64 	%rd38, %rd36, %rd37;
	ld.global.f32 	%f15, [%rd38];
	shl.b32 	%r16, %r15, 2;
	mov.u32 	%r17, sharedKernel;
	add.s32 	%r18, %r17, %r16;
	st.shared.f32 	[%r18], %f15;
$L__BB4_3:
	bar.sync 	0;
	setp.ge.s32 	%p3, %r1, %r8;
	@%p3 bra 	$L__BB4_23;
	cvt.u64.u32 	%rd39, %r2;
	cvt.s64.s32 	%rd40, %r8;
	mul.lo.s64 	%rd41, %rd31, %rd40;
	setp.le.u64 	%p4, %rd41, %rd39;
	@%p4 bra 	$L__BB4_23;
	mad.lo.s32 	%r19, %r8, %r2, %r1;
	cvt.s64.s32 	%rd2, %r19;
	or.b64  	%rd42, %rd2, %rd30;
	and.b64  	%rd43, %rd42, -4294967296;
	setp.ne.s64 	%p5, %rd43, 0;
	@%p5 bra 	$L__BB4_7;
	cvt.u32.u64 	%r20, %rd30;
	cvt.u32.u64 	%r21, %rd2;
	div.u32 	%r22, %r21, %r20;
	cvt.u64.u32 	%rd64, %r22;
	bra.uni 	$L__BB4_8;
$L__BB4_7:
	div.u64 	%rd64, %rd2, %rd30;
$L__BB4_8:
	cvt.s64.s32 	%rd6, %r6;
	setp.eq.s32 	%p6, %r6, 0;
	mov.f32 	%f84, 0f00000000;
	@%p6 bra 	$L__BB4_22;
	cvt.u64.u32 	%rd7, %r6;
	mul.lo.s64 	%rd8, %rd64, %rd7;
	mul.lo.s32 	%r23, %r7, %r2;
	cvt.s64.s32 	%rd45, %r23;
	cvt.s64.s32 	%rd9, %r7;
	cvt.s64.s32 	%rd46, %r1;
	add.s64 	%rd10, %rd45, %rd46;
	and.b32  	%r3, %r6, 7;
	and.b32  	%r4, %r6, 3;
	and.b64  	%rd11, %rd6, -8;
	and.b32  	%r5, %r6, 1;
	mov.f32 	%f84, 0f00000000;
	mov.b64 	%rd65, 0;
$L__BB4_10:
	setp.lt.u32 	%p7, %r6, 8;
	add.s64 	%rd48, %rd65, %rd8;
	mul.lo.s64 	%rd13, %rd48, %rd7;
	mad.lo.s64 	%rd14, %rd65, %rd9, %rd10;
	mov.b64 	%rd70, 0;
	@%p7 bra 	$L__BB4_13;
	shl.b64 	%rd50, %rd14, 2;
	add.s64 	%rd51, %rd1, %rd50;
	add.s64 	%rd66, %rd51, 16;
	mov.b64 	%rd68, 0;
	mov.u64 	%rd67, %rd11;
$L__BB4_12:
	.pragma "nounroll";
	cvt.u32.u64 	%r24, %rd13;
	cvt.u32.u64 	%r25, %rd68;
	add.s32 	%r26, %r25, %r24;
	shl.b32 	%r27, %r26, 2;
	mov.u32 	%r28, sharedKernel;
	add.s32 	%r29, %r28, %r27;
	ld.shared.f32 	%f19, [%r29];
	ld.global.f32 	%f20, [%rd66+-16];
	fma.rn.f32 	%f21, %f19, %f20, %f84;
	ld.shared.f32 	%f22, [%r29+4];
	ld.global.f32 	%f23, [%rd66+-12];
	fma.rn.f32 	%f24, %f22, %f23, %f21;
	ld.shared.f32 	%f25, [%r29+8];
	ld.global.f32 	%f26, [%rd66+-8];
	fma.rn.f32 	%f27, %f25, %f26, %f24;
	ld.shared.f32 	%f28, [%r29+12];
	ld.global.f32 	%f29, [%rd66+-4];
	fma.rn.f32 	%f30, %f28, %f29, %f27;
	ld.shared.f32 	%f31, [%r29+16];
	ld.global.f32 	%f32, [%rd66];
	fma.rn.f32 	%f33, %f31, %f32, %f30;
	ld.shared.f32 	%f34, [%r29+20];
	ld.global.f32 	%f35, [%rd66+4];
	fma.rn.f32 	%f36, %f34, %f35, %f33;
	ld.shared.f32 	%f37, [%r29+24];
	ld.global.f32 	%f38, [%rd66+8];
	fma.rn.f32 	%f39, %f37, %f38, %f36;
	ld.shared.f32 	%f40, [%r29+28];
	ld.global.f32 	%f41, [%rd66+12];
	fma.rn.f32 	%f84, %f40, %f41, %f39;
	add.s64 	%rd68, %rd68, 8;
	add.s64 	%rd67, %rd67, -8;
	add.s64 	%rd66, %rd66, 32;
	setp.ne.s64 	%p8, %rd67, 0;
	mov.u64 	%rd70, %rd11;
	@%p8 bra 	$L__BB4_12;
$L__BB4_13:
	setp.eq.s32 	%p9, %r3, 0;
	@%p9 bra 	$L__BB4_21;
	add.s32 	%r30, %r3, -1;
	setp.lt.u32 	%p10, %r30, 3;
	@%p10 bra 	$L__BB4_16;
	add.s64 	%rd52, %rd14, %rd70;
	cvt.u32.u64 	%r31, %rd13;
	cvt.u32.u64 	%r32, %rd70;
	add.s32 	%r33, %r32, %r31;
	shl.b32 	%r34, %r33, 2;
	mov.u32 	%r35, sharedKernel;
	add.s32 	%r36, %r35, %r34;
	ld.shared.f32 	%f43, [%r36];
	shl.b64 	%rd53, %rd52, 2;
	add.s64 	%rd54, %rd1, %rd53;
	ld.global.f32 	%f44, [%rd54];
	fma.rn.f32 	%f45, %f43, %f44, %f84;
	ld.shared.f32 	%f46, [%r36+4];
	ld.global.f32 	%f47, [%rd54+4];
	fma.rn.f32 	%f48, %f46, %f47, %f45;
	ld.shared.f32 	%f49, [%r36+8];
	ld.global.f32 	%f50, [%rd54+8];
	fma.rn.f32 	%f51, %f49, %f50, %f48;
	ld.shared.f32 	%f52, [%r36+12];
	ld.global.f32 	%f53, [%rd54+12];
	fma.rn.f32 	%f84, %f52, %f53, %f51;
	add.s64 	%rd70, %rd70, 4;
$L__BB4_16:
	setp.eq.s32 	%p11, %r4, 0;
	@%p11 bra 	$L__BB4_21;
	setp.eq.s32 	%p12, %r4, 1;
	@%p12 bra 	$L__BB4_19;
	add.s64 	%rd55, %rd14, %rd70;
	cvt.u32.u64 	%r37, %rd13;
	cvt.u32.u64 	%r38, %rd70;
	add.s32 	%r39, %r38, %r37;
	shl.b32 	%r40, %r39, 2;
	mov.u32 	%r41, sharedKernel;
	add.s32 	%r42, %r41, %r40;
	ld.shared.f32 	%f55, [%r42];
	shl.b64 	%rd56, %rd55, 2;
	add.s64 	%rd57, %rd1, %rd56;
	ld.global.f32 	%f56, [%rd57];
	fma.rn.f32 	%f57, %f55, %f56, %f84;
	ld.shared.f32 	%f58, [%r42+4];
	ld.global.f32 	%f59, [%rd57+4];
	fma.rn.f32 	%f84, %f58, %f59, %f57;
	add.s64 	%rd70, %rd70, 2;
$L__BB4_19:
	setp.eq.s32 	%p13, %r5, 0;
	@%p13 bra 	$L__BB4_21;
	add.s64 	%rd58, %rd14, %rd70;
	cvt.u32.u64 	%r43, %rd13;
	cvt.u32.u64 	%r44, %rd70;
	add.s32 	%r45, %r44, %r43;
	shl.b32 	%r46, %r45, 2;
	mov.u32 	%r47, sharedKernel;
	add.s32 	%r48, %r47, %r46;
	ld.shared.f32 	%f60, [%r48];
	shl.b64 	%rd59, %rd58, 2;
	add.s64 	%rd60, %rd1, %rd59;
	ld.global.f32 	%f61, [%rd60];
	fma.rn.f32 	%f84, %f60, %f61, %f84;
$L__BB4_21:
	add.s64 	%rd65, %rd65, 1;
	setp.ne.s64 	%p14, %rd65, %rd6;
	@%p14 bra 	$L__BB4_10;
$L__BB4_22:
	fma.rn.f32 	%f62, %f84, 0fBBBB989D, 0f3F000000;
	cvt.sat.f32.f32 	%f63, %f62;
	mov.f32 	%f64, 0f4B400001;
	mov.f32 	%f65, 0f437C0000;
	fma.rm.f32 	%f66, %f63, %f65, %f64;
	add.f32 	%f67, %f66, 0fCB40007F;
	neg.f32 	%f68, %f67;
	fma.rn.f32 	%f69, %f84, 0fBFB8AA3B, %f68;
	fma.rn.f32 	%f70, %f84, 0fB2A57060, %f69;
	mov.b32 	%r49, %f66;
	shl.b32 	%r50, %r49, 23;
	mov.b32 	%f71, %r50;
	ex2.approx.ftz.f32 	%f72, %f70;
	mul.f32 	%f73, %f72, %f71;
	cvt.f64.f32 	%fd1, %f73;
	add.f64 	%fd2, %fd1, 0d3FF0000000000000;
	rcp.rn.f64 	%fd3, %fd2;
	cvta.to.global.u64 	%rd61, %rd29;
	shl.b64 	%rd62, %rd2, 2;
	add.s64 	%rd63, %rd61, %rd62;
	ld.global.f32 	%f74, [%rd63];
	cvt.f64.f32 	%fd4, %f74;
	add.f64 	%fd5, %fd3, %fd4;
	cvt.rn.f32.f64 	%f75, %fd5;
	st.global.f32 	[%rd63], %f75;
$L__BB4_23:
	ret;

}
	// .globl	_Z24batched_convolve_v2_ReLUPKfS0_Pfiiimmm
.visible .entry _Z24batched_convolve_v2_ReLUPKfS0_Pfiiimmm(
	.param .u64 .ptr .align 1 _Z24batched_convolve_v2_ReLUPKfS0_Pfiiimmm_param_0,
	.param .u64 .ptr .align 1 _Z24batched_convolve_v2_ReLUPKfS0_Pfiiimmm_param_1,
	.param .u64 .ptr .align 1 _Z24batched_convolve_v2_ReLUPKfS0_Pfiiimmm_param_2,
	.param .u32 _Z24batched_convolve_v2_ReLUPKfS0_Pfiiimmm_param_3,
	.param .u32 _Z24batched_convolve_v2_ReLUPKfS0_Pfiiimmm_param_4,
	.param .u32 _Z24batched_convolve_v2_ReLUPKfS0_Pfiiimmm_param_5,
	.param .u64 _Z24batched_convolve_v2_ReLUPKfS0_Pfiiimmm_param_6,
	.param .u64 _Z24batched_convolve_v2_ReLUPKfS0_Pfiiimmm_param_7,
	.param .u64 _Z24batched_convolve_v2_ReLUPKfS0_Pfiiimmm_param_8
)
{
	.reg .pred 	%p<19>;
	.reg .b32 	%r<29>;
	.reg .b32 	%f<97>;
	.reg .b64 	%rd<100>;

	ld.param.u64 	%rd31, [_Z24batched_convolve_v2_ReLUPKfS0_Pfiiimmm_param_0];
	ld.param.u64 	%rd36, [_Z24batched_convolve_v2_ReLUPKfS0_Pfiiimmm_param_1];
	ld.param.u64 	%rd32, [_Z24batched_convolve_v2_ReLUPKfS0_Pfiiimmm_param_2];
	ld.param.u32 	%r6, [_Z24batched_convolve_v2_ReLUPKfS0_Pfiiimmm_param_3];
	ld.param.u32 	%r7, [_Z24batched_convolve_v2_ReLUPKfS0_Pfiiimmm_param_4];
	ld.param.u32 	%r8, [_Z24batched_convolve_v2_ReLUPKfS0_Pfiiimmm_param_5];
	ld.param.u64 	%rd33, [_Z24batched_convolve_v2_ReLUPKfS0_Pfiiimmm_param_6];
	ld.param.u64 	%rd34, [_Z24batched_convolve_v2_ReLUPKfS0_Pfiiimmm_param_7];
	ld.param.u64 	%rd35, [_Z24batched_convolve_v2_ReLUPKfS0_Pfiiimmm_param_8];
	cvta.to.global.u64 	%rd1, %rd36;
	mov.u32 	%r9, %ctaid.x;
	mov.u32 	%r10, %ntid.x;
	mov.u32 	%r11, %tid.x;
	mad.lo.s32 	%r1, %r9, %r10, %r11;
	mov.u32 	%r12, %ctaid.y;
	mov.u32 	%r13, %ntid.y;
	mov.u32 	%r14, %tid.y;
	mad.lo.s32 	%r2, %r12, %r13, %r14;
	setp.ge.s32 	%p1, %r1, %r6;
	@%p1 bra 	$L__BB5_3;
	cvt.u64.u32 	%rd37, %r2;
	cvt.s64.s32 	%rd38, %r6;
	mul.lo.s64 	%rd39, %rd34, %rd38;
	setp.le.u64 	%p2, %rd39, %rd37;
	@%p2 bra 	$L__BB5_3;
	mad.lo.s32 	%r15, %r6, %r2, %r1;
	cvta.to.global.u64 	%rd40, %rd31;
	mul.wide.s32 	%rd41, %r15, 4;
	add.s64 	%rd42, %rd40, %rd41;
	ld.global.f32 	%f19, [%rd42];
	shl.b32 	%r16, %r15, 2;
	mov.u32 	%r17, sharedKernel;
	add.s32 	%r18, %r17, %r16;
	st.shared.f32 	[%r18], %f19;
$L__BB5_3:
	bar.sync 	0;
	setp.ge.s32 	%p3, %r1, %r8;
	@%p3 bra 	$L__BB5_25;
	cvt.u64.u32 	%rd2, %r2;
	cvt.s64.s32 	%rd3, %r8;
	mul.lo.s64 	%rd43, %rd34, %rd3;
	setp.le.u64 	%p4, %rd43, %rd2;
	mov.f32 	%f95, 0f00000000;
	@%p4 bra 	$L__BB5_25;
	mul.lo.s32 	%r3, %r8, %r2;
	mul.lo.s32 	%r4, %r8, %r8;
	cvt.s64.s32 	%rd4, %r6;
	setp.eq.s32 	%p5, %r6, 0;
	@%p5 bra 	$L__BB5_24;
	div.s32 	%r5, %r3, %r4;
	cvt.s64.s32 	%rd44, %r5;
	setp.eq.s64 	%p6, %rd35, 0;
	cvt.u64.u32 	%rd5, %r6;
	mul.lo.s64 	%rd45, %rd44, %rd3;
	sub.s64 	%rd6, %rd2, %rd45;
	@%p6 bra 	$L__BB5_24;
	and.b64  	%rd7, %rd35, 15;
	and.b64  	%rd8, %rd35, 7;
	and.b64  	%rd9, %rd35, -16;
	and.b64  	%rd10, %rd35, 3;
	shl.b64 	%rd11, %rd33, 6;
	shl.b64 	%rd12, %rd33, 2;
	cvt.s64.s32 	%rd13, %r7;
	mov.f32 	%f95, 0f00000000;
	mov.b64 	%rd93, 0;
	cvt.u32.u64 	%r20, %rd5;
	mov.u32 	%r26, sharedKernel;
$L__BB5_8:
	mov.b64 	%rd94, 0;
	add.s64 	%rd50, %rd93, %rd6;
	cvt.u32.u64 	%r19, %rd93;
$L__BB5_9:
	setp.lt.u64 	%p7, %rd35, 16;
	cvt.u64.u32 	%rd49, %r5;
	cvt.s64.s32 	%rd51, %r1;
	mad.lo.s64 	%rd52, %rd50, %rd13, %rd51;
	add.s64 	%rd16, %rd52, %rd94;
	cvt.u32.u64 	%r21, %rd49;
	mad.lo.s32 	%r22, %r21, %r20, %r19;
	cvt.u32.u64 	%r23, %rd94;
	mad.lo.s32 	%r24, %r22, %r20, %r23;
	shl.b32 	%r25, %r24, 2;
	add.s32 	%r27, %r26, %r25;
	ld.shared.f32 	%f3, [%r27];
	mov.b64 	%rd98, 0;
	@%p7 bra 	$L__BB5_12;
	shl.b64 	%rd53, %rd16, 2;
	add.s64 	%rd95, %rd1, %rd53;
	mov.u64 	%rd96, %rd9;
$L__BB5_11:
	.pragma "nounroll";
	ld.global.f32 	%f24, [%rd95];
	fma.rn.f32 	%f25, %f3, %f24, %f95;
	add.s64 	%rd54, %rd95, %rd12;
	ld.global.f32 	%f26, [%rd54];
	fma.rn.f32 	%f27, %f3, %f26, %f25;
	add.s64 	%rd55, %rd54, %rd12;
	ld.global.f32 	%f28, [%rd55];
	fma.rn.f32 	%f29, %f3, %f28, %f27;
	add.s64 	%rd56, %rd55, %rd12;
	ld.global.f32 	%f30, [%rd56];
	fma.rn.f32 	%f31, %f3, %f30, %f29;
	add.s64 	%rd57, %rd56, %rd12;
	ld.global.f32 	%f32, [%rd57];
	fma.rn.f32 	%f33, %f3, %f32, %f31;
	add.s64 	%rd58, %rd57, %rd12;
	ld.global.f32 	%f34, [%rd58];
	fma.rn.f32 	%f35, %f3, %f34, %f33;
	add.s64 	%rd59, %rd58, %rd12;
	ld.global.f32 	%f36, [%rd59];
	fma.rn.f32 	%f37, %f3, %f36, %f35;
	add.s64 	%rd60, %rd59, %rd12;
	ld.global.f32 	%f38, [%rd60];
	fma.rn.f32 	%f39, %f3, %f38, %f37;
	add.s64 	%rd61, %rd60, %rd12;
	ld.global.f32 	%f40, [%rd61];
	fma.rn.f32 	%f41, %f3, %f40, %f39;
	add.s64 	%rd62, %rd61, %rd12;
	ld.global.f32 	%f42, [%rd62];
	fma.rn.f32 	%f43, %f3, %f42, %f41;
	add.s64 	%rd63, %rd62, %rd12;
	ld.global.f32 	%f44, [%rd63];
	fma.rn.f32 	%f45, %f3, %f44, %f43;
	add.s64 	%rd64, %rd63, %rd12;
	ld.global.f32 	%f46, [%rd64];
	fma.rn.f32 	%f47, %f3, %f46, %f45;
	add.s64 	%rd65, %rd64, %rd12;
	ld.global.f32 	%f48, [%rd65];
	fma.rn.f32 	%f49, %f3, %f48, %f47;
	add.s64 	%rd66, %rd65, %rd12;
	ld.global.f32 	%f50, [%rd66];
	fma.rn.f32 	%f51, %f3, %f50, %f49;
	add.s64 	%rd67, %rd66, %rd12;
	ld.global.f32 	%f52, [%rd67];
	fma.rn.f32 	%f53, %f3, %f52, %f51;
	add.s64 	%rd68, %rd67, %rd12;
	ld.global.f32 	%f54, [%rd68];
	fma.rn.f32 	%f95, %f3, %f54, %f53;
	add.s64 	%rd96, %rd96, -16;
	add.s64 	%rd95, %rd95, %rd11;
	setp.ne.s64 	%p8, %rd96, 0;
	mov.u64 	%rd98, %rd9;
	@%p8 bra 	$L__BB5_11;
$L__BB5_12:
	setp.eq.s64 	%p9, %rd7, 0;
	@%p9 bra 	$L__BB5_22;
	add.s64 	%rd69, %rd7, -1;
	setp.lt.u64 	%p10, %rd69, 7;
	@%p10 bra 	$L__BB5_15;
	mad.lo.s64 	%rd70, %rd98, %rd33, %rd16;
	shl.b64 	%rd71, %rd70, 2;
	add.s64 	%rd72, %rd1, %rd71;
	ld.global.f32 	%f56, [%rd72];
	fma.rn.f32 	%f57, %f3, %f56, %f95;
	add.s64 	%rd73, %rd72, %rd12;
	ld.global.f32 	%f58, [%rd73];
	fma.rn.f32 	%f59, %f3, %f58, %f57;
	add.s64 	%rd74, %rd73, %rd12;
	ld.global.f32 	%f60, [%rd74];
	fma.rn.f32 	%f61, %f3, %f60, %f59;
	add.s64 	%rd75, %rd74, %rd12;
	ld.global.f32 	%f62, [%rd75];
	fma.rn.f32 	%f63, %f3, %f62, %f61;
	add.s64 	%rd76, %rd75, %rd12;
	ld.global.f32 	%f64, [%rd76];
	fma.rn.f32 	%f65, %f3, %f64, %f63;
	add.s64 	%rd77, %rd76, %rd12;
	ld.global.f32 	%f66, [%rd77];
	fma.rn.f32 	%f67, %f3, %f66, %f65;
	add.s64 	%rd78, %rd77, %rd12;
	ld.global.f32 	%f68, [%rd78];
	fma.rn.f32 	%f69, %f3, %f68, %f67;
	add.s64 	%rd79, %rd78, %rd12;
	ld.global.f32 	%f70, [%rd79];
	fma.rn.f32 	%f95, %f3, %f70, %f69;
	add.s64 	%rd98, %rd98, 8;
$L__BB5_15:
	setp.eq.s64 	%p11, %rd8, 0;
	@%p11 bra 	$L__BB5_22;
	add.s64 	%rd80, %rd8, -1;
	setp.lt.u64 	%p12, %rd80, 3;
	@%p12 bra 	$L__BB5_18;
	mad.lo.s64 	%rd81, %rd98, %rd33, %rd16;
	shl.b64 	%rd82, %rd81, 2;
	add.s64 	%rd83, %rd1, %rd82;
	ld.global.f32 	%f72, [%rd83];
	fma.rn.f32 	%f73, %f3, %f72, %f95;
	add.s64 	%rd84, %rd83, %rd12;
	ld.global.f32 	%f74, [%rd84];
	fma.rn.f32 	%f75, %f3, %f74, %f73;
	add.s64 	%rd85, %rd84, %rd12;
	ld.global.f32 	%f76, [%rd85];
	fma.rn.f32 	%f77, %f3, %f76, %f75;
	add.s64 	%rd86, %rd85, %rd12;
	ld.global.f32 	%f78, [%rd86];
	fma.rn.f32 	%f95, %f3, %f78, %f77;
	add.s64 	%rd98, %rd98, 4;
$L__BB5_18:
	setp.eq.s64 	%p13, %rd10, 0;
	@%p13 bra 	$L__BB5_22;
	setp.eq.s64 	%p14, %rd10, 1;
	mad.lo.s64 	%rd87, %rd98, %rd33, %rd16;
	shl.b64 	%rd88, %rd87, 2;
	add.s64 	%rd27, %rd1, %rd88;
	ld.global.f32 	%f79, [%rd27];
	fma.rn.f32 	%f95, %f3, %f79, %f95;
	@%p14 bra 	$L__BB5_22;
	setp.eq.s64 	%p15, %rd10, 2;
	add.s64 	%rd28, %rd27, %rd12;
	ld.global.f32 	%f80, [%rd28];
	fma.rn.f32 	%f95, %f3, %f80, %f95;
	@%p15 bra 	$L__BB5_22;
	add.s64 	%rd89, %rd28, %rd12;
	ld.global.f32 	%f81, [%rd89];
	fma.rn.f32 	%f95, %f3, %f81, %f95;
$L__BB5_22:
	add.s64 	%rd94, %rd94, 1;
	setp.ne.s64 	%p16, %rd94, %rd4;
	@%p16 bra 	$L__BB5_9;
	add.s64 	%rd93, %rd93, 1;
	setp.ne.s64 	%p17, %rd93, %rd4;
	@%p17 bra 	$L__BB5_8;
$L__BB5_24:
	setp.ge.f32 	%p18, %f95, 0f00000000;
	selp.f32 	%f82, %f95, 0f00000000, %p18;
	add.s32 	%r28, %r3, %r1;
	cvta.to.global.u64 	%rd90, %rd32;
	mul.wide.s32 	%rd91, %r28, 4;
	add.s64 	%rd92, %rd90, %rd91;
	ld.global.f32 	%f83, [%rd92];
	add.f32 	%f84, %f82, %f83;
	st.global.f32 	[%rd92], %f84;
$L__BB5_25:
	ret;

}
	// .globl	_Z27batched_convolve_v2_SigmoidPKfS0_Pfiiimmm
.visible .entry _Z27batched_convolve_v2_SigmoidPKfS0_Pfiiimmm(
	.param .u64 .ptr .align 1 _Z27batched_convolve_v2_SigmoidPKfS0_Pfiiimmm_param_0,
	.param .u64 .ptr .align 1 _Z27batched_convolve_v2_SigmoidPKfS0_Pfiiimmm_param_1,
	.param .u64 .ptr .align 1 _Z27batched_convolve_v2_SigmoidPKfS0_Pfiiimmm_param_2,
	.param .u32 _Z27batched_convolve_v2_SigmoidPKfS0_Pfiiimmm_param_3,
	.param .u32 _Z27batched_convolve_v2_SigmoidPKfS0_Pfiiimmm_param_4,
	.param .u32 _Z27batched_convolve_v2_SigmoidPKfS0_Pfiiimmm_param_5,
	.param .u64 _Z27batched_convolve_v2_SigmoidPKfS0_Pfiiimmm_param_6,
	.param .u64 _Z27batched_convolve_v2_SigmoidPKfS0_Pfiiimmm_param_7,
	.param .u64 _Z27batched_convolve_v2_SigmoidPKfS0_Pfiiimmm_param_8
)
{
	.reg .pred 	%p<18>;
	.reg .b32 	%r<31>;
	.reg .b32 	%f<108>;
	.reg .b64 	%rd<100>;
	.reg .b64 	%fd<6>;

	ld.param.u64 	%rd31, [_Z27batched_convolve_v2_SigmoidPKfS0_Pfiiimmm_param_0];
	ld.param.u64 	%rd36, [_Z27batched_convolve_v2_SigmoidPKfS0_Pfiiimmm_param_1];
	ld.param.u64 	%rd32, [_Z27batched_convolve_v2_SigmoidPKfS0_Pfiiimmm_param_2];
	ld.param.u32 	%r6, [_Z27batched_convolve_v2_SigmoidPKfS0_Pfiiimmm_param_3];
	ld.param.u32 	%r7, [_Z27batched_convolve_v2_SigmoidPKfS0_Pfiiimmm_param_4];
	ld.param.u32 	%r8, [_Z27batched_convolve_v2_SigmoidPKfS0_Pfiiimmm_param_5];
	ld.param.u64 	%rd33, [_Z27batched_convolve_v2_SigmoidPKfS0_Pfiiimmm_param_6];
	ld.param.u64 	%rd34, [_Z27batched_convolve_v2_SigmoidPKfS0_Pfiiimmm_param_7];
	ld.param.u64 	%rd35, [_Z27batched_convolve_v2_SigmoidPKfS0_Pfiiimmm_param_8];
	cvta.to.global.u64 	%rd1, %rd36;
	mov.u32 	%r9, %ctaid.x;
	mov.u32 	%r10, %ntid.x;
	mov.u32 	%r11, %tid.x;
	mad.lo.s32 	%r1, %r9, %r10, %r11;
	mov.u32 	%r12, %ctaid.y;
	mov.u32 	%r13, %ntid.y;
	mov.u32 	%r14, %tid.y;
	mad.lo.s32 	%r2, %r12, %r13, %r14;
	setp.ge.s32 	%p1, %r1, %r6;
	@%p1 bra 	$L__BB6_3;
	cvt.u64.u32 	%rd37, %r2;
	cvt.s64.s32 	%rd38, %r6;
	mul.lo.s64 	%rd39, %rd34, %rd38;
	setp.le.u64 	%p2, %rd39, %rd37;
	@%p2 bra 	$L__BB6_3;
	mad.lo.s32 	%r15, %r6, %r2, %r1;
	cvta.to.global.u64 	%rd40, %rd31;
	mul.wide.s32 	%rd41, %r15, 4;
	add.s64 	%rd42, %rd40, %rd41;
	ld.global.f32 	%f19, [%rd42];
	shl.b32 	%r16, %r15, 2;
	mov.u32 	%r17, sharedKernel;
	add.s32 	%r18, %r17, %r16;
	st.shared.f32 	[%r18], %f19;
$L__BB6_3:
	bar.sync 	0;
	setp.ge.s32 	%p3, %r1, %r8;
	@%p3 bra 	$L__BB6_25;
	cvt.u64.u32 	%rd2, %r2;
	cvt.s64.s32 	%rd3, %r8;
	mul.lo.s64 	%rd43, %rd34, %rd3;
	setp.le.u64 	%p4, %rd43, %rd2;
	mov.f32 	%f106, 0f00000000;
	@%p4 bra 	$L__BB6_25;
	mul.lo.s32 	%r3, %r8, %r2;
	mul.lo.s32 	%r4, %r8, %r8;
	cvt.s64.s32 	%rd4, %r6;
	setp.eq.s32 	%p5, %r6, 0;
	@%p5 bra 	$L__BB6_24;
	div.s32 	%r5, %r3, %r4;
	cvt.s64.s32 	%rd44, %r5;
	setp.eq.s64 	%p6, %rd35, 0;
	cvt.u64.u32 	%rd5, %r6;
	mul.lo.s64 	%rd45, %rd44, %rd3;
	sub.s64 	%rd6, %rd2, %rd45;
	@%p6 bra 	$L__BB6_24;
	and.b64  	%rd7, %rd35, 15;
	and.b64  	%rd8, %rd35, 7;
	and.b64  	%rd9, %rd35, -16;
	and.b64  	%rd10, %rd35, 3;
	shl.b64 	%rd11, %rd33, 6;
	shl.b64 	%rd12, %rd33, 2;
	cvt.s64.s32 	%rd13, %r7;
	mov.f32 	%f106, 0f00000000;
	mov.b64 	%rd93, 0;
	cvt.u32.u64 	%r20, %rd5;
	mov.u32 	%r26, sharedKernel;
$L__BB6_8:
	mov.b64 	%rd94, 0;
	add.s64 	%rd50, %rd93, %rd6;
	cvt.u32.u64 	%r19, %rd93;
$L__BB6_9:
	setp.lt.u64 	%p7, %rd35, 16;
	cvt.u64.u32 	%rd49, %r5;
	cvt.s64.s32 	%rd51, %r1;
	mad.lo.s64 	%rd52, %rd50, %rd13, %rd51;
	add.s64 	%rd16, %rd52, %rd94;
	cvt.u32.u64 	%r21, %rd49;
	mad.lo.s32 	%r22, %r21, %r20, %r19;
	cvt.u32.u64 	%r23, %rd94;
	mad.lo.s32 	%r24, %r22, %r20, %r23;
	shl.b32 	%r25, %r24, 2;
	add.s32 	%r27, %r26, %r25;
	ld.shared.f32 	%f3, [%r27];
	mov.b64 	%rd98, 0;
	@%p7 bra 	$L__BB6_12;
	shl.b64 	%rd53, %rd16, 2;
	add.s64 	%rd95, %rd1, %rd53;
	mov.u64 	%rd96, %rd9;
$L__BB6_11:
	.pragma "nounroll";
	ld.global.f32 	%f24, [%rd95];
	fma.rn.f32 	%f25, %f3, %f24, %f106;
	add.s64 	%rd54, %rd95, %rd12;
	ld.global.f32 	%f26, [%rd54];
	fma.rn.f32 	%f27, %f3, %f26, %f25;
	add.s64 	%rd55, %rd54, %rd12;
	ld.global.f32 	%f28, [%rd55];
	fma.rn.f32 	%f29, %f3, %f28, %f27;
	add.s64 	%rd56, %rd55, %rd12;
	ld.global.f32 	%f30, [%rd56];
	fma.rn.f32 	%f31, %f3, %f30, %f29;
	add.s64 	%rd57, %rd56, %rd12;
	ld.global.f32 	%f32, [%rd57];
	fma.rn.f32 	%f33, %f3, %f32, %f31;
	add.s64 	%rd58, %rd57, %rd12;
	ld.global.f32 	%f34, [%rd58];
	fma.rn.f32 	%f35, %f3, %f34, %f33;
	add.s64 	%rd59, %rd58, %rd12;
	ld.global.f32 	%f36, [%rd59];
	fma.rn.f32 	%f37, %f3, %f36, %f35;
	add.s64 	%rd60, %rd59, %rd12;
	ld.global.f32 	%f38, [%rd60];
	fma.rn.f32 	%f39, %f3, %f38, %f37;
	add.s64 	%rd61, %rd60, %rd12;
	ld.global.f32 	%f40, [%rd61];
	fma.rn.f32 	%f41, %f3, %f40, %f39;
	add.s64 	%rd62, %rd61, %rd12;
	ld.global.f32 	%f42, [%rd62];
	fma.rn.f32 	%f43, %f3, %f42, %f41;
	add.s64 	%rd63, %rd62, %rd12;
	ld.global.f32 	%f44, [%rd63];
	fma.rn.f32 	%f45, %f3, %f44, %f43;
	add.s64 	%rd64, %rd63, %rd12;
	ld.global.f32 	%f46, [%rd64];
	fma.rn.f32 	%f47, %f3, %f46, %f45;
	add.s64 	%rd65, %rd64, %rd12;
	ld.global.f32 	%f48, [%rd65];
	fma.rn.f32 	%f49, %f3, %f48, %f47;
	add.s64 	%rd66, %rd65, %rd12;
	ld.global.f32 	%f50, [%rd66];
	fma.rn.f32 	%f51, %f3, %f50, %f49;
	add.s64 	%rd67, %rd66, %rd12;
	ld.global.f32 	%f52, [%rd67];
	fma.rn.f32 	%f53, %f3, %f52, %f51;
	add.s64 	%rd68, %rd67, %rd12;
	ld.global.f32 	%f54, [%rd68];
	fma.rn.f32 	%f106, %f3, %f54, %f53;
	add.s64 	%rd96, %rd96, -16;
	add.s64 	%rd95, %rd95, %rd11;
	setp.ne.s64 	%p8, %rd96, 0;
	mov.u64 	%rd98, %rd9;
	@%p8 bra 	$L__BB6_11;
$L__BB6_12:
	setp.eq.s64 	%p9, %rd7, 0;
	@%p9 bra 	$L__BB6_22;
	add.s64 	%rd69, %rd7, -1;
	setp.lt.u64 	%p10, %rd69, 7;
	@%p10 bra 	$L__BB6_15;
	mad.lo.s64 	%rd70, %rd98, %rd33, %rd16;
	shl.b64 	%rd71, %rd70, 2;
	add.s64 	%rd72, %rd1, %rd71;
	ld.global.f32 	%f56, [%rd72];
	fma.rn.f32 	%f57, %f3, %f56, %f106;
	add.s64 	%rd73, %rd72, %rd12;
	ld.global.f32 	%f58, [%rd73];
	fma.rn.f32 	%f59, %f3, %f58, %f57;
	add.s64 	%rd74, %rd73, %rd12;
	ld.global.f32 	%f60, [%rd74];
	fma.rn.f32 	%f61, %f3, %f60, %f59;
	add.s64 	%rd75, %rd74, %rd12;
	ld.global.f32 	%f62, [%rd75];
	fma.rn.f32 	%f63, %f3, %f62, %f61;
	add.s64 	%rd76, %rd75, %rd12;
	ld.global.f32 	%f64, [%rd76];
	fma.rn.f32 	%f65, %f3, %f64, %f63;
	add.s64 	%rd77, %rd76, %rd12;
	ld.global.f32 	%f66, [%rd77];
	fma.rn.f32 	%f67, %f3, %f66, %f65;
	add.s64 	%rd78, %rd77, %rd12;
	ld.global.f32 	%f68, [%rd78];
	fma.rn.f32 	%f69, %f3, %f68, %f67;
	add.s64 	%rd79, %rd78, %rd12;
	ld.global.f32 	%f70, [%rd79];
	fma.rn.f32 	%f106, %f3, %f70, %f69;
	add.s64 	%rd98, %rd98, 8;
$L__BB6_15:
	setp.eq.s64 	%p11, %rd8, 0;
	@%p11 bra 	$L__BB6_22;
	add.s64 	%rd80, %rd8, -1;
	setp.lt.u64 	%p12, %rd80, 3;
	@%p12 bra 	$L__BB6_18;
	mad.lo.s64 	%rd81, %rd98, %rd33, %rd16;
	shl.b64 	%rd82, %rd81, 2;
	add.s64 	%rd83, %rd1, %rd82;
	ld.global.f32 	%f72, [%rd83];
	fma.rn.f32 	%f73, %f3, %f72, %f106;
	add.s64 	%rd84, %rd83, %rd12;
	ld.global.f32 	%f74, [%rd84];
	fma.rn.f32 	%f75, %f3, %f74, %f73;
	add.s64 	%rd85, %rd84, %rd12;
	ld.global.f32 	%f76, [%rd85];
	fma.rn.f32 	%f77, %f3, %f76, %f75;
	add.s64 	%rd86, %rd85, %rd12;
	ld.global.f32 	%f78, [%rd86];
	fma.rn.f32 	%f106, %f3, %f78, %f77;
	add.s64 	%rd98, %rd98, 4;
$L__BB6_18:
	setp.eq.s64 	%p13, %rd10, 0;
	@%p13 bra 	$L__BB6_22;
	setp.eq.s64 	%p14, %rd10, 1;
	mad.lo.s64 	%rd87, %rd98, %rd33, %rd16;
	shl.b64 	%rd88, %rd87, 2;
	add.s64 	%rd27, %rd1, %rd88;
	ld.global.f32 	%f79, [%rd27];
	fma.rn.f32 	%f106, %f3, %f79, %f106;
	@%p14 bra 	$L__BB6_22;
	setp.eq.s64 	%p15, %rd10, 2;
	add.s64 	%rd28, %rd27, %rd12;
	ld.global.f32 	%f80, [%rd28];
	fma.rn.f32 	%f106, %f3, %f80, %f106;
	@%p15 bra 	$L__BB6_22;
	add.s64 	%rd89, %rd28, %rd12;
	ld.global.f32 	%f81, [%rd89];
	fma.rn.f32 	%f106, %f3, %f81, %f106;
$L__BB6_22:
	add.s64 	%rd94, %rd94, 1;
	setp.ne.s64 	%p16, %rd94, %rd4;
	@%p16 bra 	$L__BB6_9;
	add.s64 	%rd93, %rd93, 1;
	setp.ne.s64 	%p17, %rd93, %rd4;
	@%p17 bra 	$L__BB6_8;
$L__BB6_24:
	fma.rn.f32 	%f82, %f106, 0fBBBB989D, 0f3F000000;
	cvt.sat.f32.f32 	%f83, %f82;
	mov.f32 	%f84, 0f4B400001;
	mov.f32 	%f85, 0f437C0000;
	fma.rm.f32 	%f86, %f83, %f85, %f84;
	add.f32 	%f87, %f86, 0fCB40007F;
	neg.f32 	%f88, %f87;
	fma.rn.f32 	%f89, %f106, 0fBFB8AA3B, %f88;
	fma.rn.f32 	%f90, %f106, 0fB2A57060, %f89;
	mov.b32 	%r28, %f86;
	shl.b32 	%r29, %r28, 23;
	mov.b32 	%f91, %r29;
	ex2.approx.ftz.f32 	%f92, %f90;
	mul.f32 	%f93, %f92, %f91;
	cvt.f64.f32 	%fd1, %f93;
	add.f64 	%fd2, %fd1, 0d3FF0000000000000;
	rcp.rn.f64 	%fd3, %fd2;
	add.s32 	%r30, %r3, %r1;
	cvta.to.global.u64 	%rd90, %rd32;
	mul.wide.s32 	%rd91, %r30, 4;
	add.s64 	%rd92, %rd90, %rd91;
	ld.global.f32 	%f94, [%rd92];
	cvt.f64.f32 	%fd4, %f94;
	add.f64 	%fd5, %fd3, %fd4;
	cvt.rn.f32.f64 	%f95, %fd5;
	st.global.f32 	[%rd92], %f95;
$L__BB6_25:
	ret;

}
	// .globl	_Z10conv_ReLU2PfS_S_iiii
.visible .entry _Z10conv_ReLU2PfS_S_iiii(
	.param .u64 .ptr .align 1 _Z10conv_ReLU2PfS_S_iiii_param_0,
	.param .u64 .ptr .align 1 _Z10conv_ReLU2PfS_S_iiii_param_1,
	.param .u64 .ptr .align 1 _Z10conv_ReLU2PfS_S_iiii_param_2,
	.param .u32 _Z10conv_ReLU2PfS_S_iiii_param_3,
	.param .u32 _Z10conv_ReLU2PfS_S_iiii_param_4,
	.param .u32 _Z10conv_ReLU2PfS_S_iiii_param_5,
	.param .u32 _Z10conv_ReLU2PfS_S_iiii_param_6
)
{
	.reg .pred 	%p<14>;
	.reg .b32 	%r<70>;
	.reg .b32 	%f<124>;
	.reg .b64 	%rd<28>;

	ld.param.u64 	%rd8, [_Z10conv_ReLU2PfS_S_iiii_param_0];
	ld.param.u64 	%rd9, [_Z10conv_ReLU2PfS_S_iiii_param_1];
	ld.param.u32 	%r25, [_Z10conv_ReLU2PfS_S_iiii_param_3];
	ld.param.u32 	%r29, [_Z10conv_ReLU2PfS_S_iiii_param_5];
	cvta.to.global.u64 	%rd1, %rd9;
	cvta.to.global.u64 	%rd2, %rd8;
	mov.u32 	%r30, %ctaid.x;
	mov.u32 	%r31, %ntid.x;
	mov.u32 	%r32, %tid.x;
	mad.lo.s32 	%r33, %r30, %r31, %r32;
	mov.u32 	%r34, %ctaid.y;
	mov.u32 	%r35, %ntid.y;
	mov.u32 	%r36, %tid.y;
	mad.lo.s32 	%r37, %r34, %r35, %r36;
	rem.s32 	%r1, %r33, %r29;
	shl.b32 	%r38, %r37, 5;
	add.s32 	%r39, %r38, %r33;
	div.s32 	%r40, %r39, %r29;
	max.s32 	%r41, %r40, -1;
	setp.ge.s32 	%p1, %r41, %r29;
	@%p1 bra 	$L__BB7_20;
	ld.param.u32 	%r60, [_Z10conv_ReLU2PfS_S_iiii_param_6];
	mov.f32 	%f122, 0f00000000;
	min.s32 	%r42, %r60, %r25;
	setp.lt.s32 	%p2, %r42, 1;
	@%p2 bra 	$L__BB7_19;
	and.b32  	%r3, %r25, 15;
	and.b32  	%r4, %r25, 7;
	and.b32  	%r5, %r25, 2147483632;
	and.b32  	%r6, %r25, 3;
	add.s64 	%rd3, %rd2, 32;
	add.s64 	%rd4, %rd1, 32;
	mov.f32 	%f122, 0f00000000;
	mov.b32 	%r62, 0;
$L__BB7_3:
	mov.b32 	%r63, 0;
$L__BB7_4:
	ld.param.u32 	%r59, [_Z10conv_ReLU2PfS_S_iiii_param_4];
	setp.lt.u32 	%p3, %r25, 16;
	mad.lo.s32 	%r46, %r62, %r25, %r63;
	mul.lo.s32 	%r9, %r46, %r25;
	mad.lo.s32 	%r47, %r62, %r59, %r40;
	add.s32 	%r48, %r47, %r63;
	mad.lo.s32 	%r10, %r48, %r59, %r1;
	mov.b32 	%r68, 0;
	@%p3 bra 	$L__BB7_7;
	and.b32  	%r49, %r25, 2147483632;
	neg.s32 	%r66, %r49;
	mov.u32 	%r64, %r10;
	mov.u32 	%r65, %r9;
$L__BB7_6:
	.pragma "nounroll";
	mul.wide.s32 	%rd10, %r65, 4;
	add.s64 	%rd11, %rd3, %rd10;
	mul.wide.s32 	%rd12, %r64, 4;
	add.s64 	%rd13, %rd4, %rd12;
	ld.global.f32 	%f21, [%rd11+-32];
	ld.global.f32 	%f22, [%rd13+-32];
	fma.rn.f32 	%f23, %f21, %f22, %f122;
	ld.global.f32 	%f24, [%rd11+-28];
	ld.global.f32 	%f25, [%rd13+-28];
	fma.rn.f32 	%f26, %f24, %f25, %f23;
	ld.global.f32 	%f27, [%rd11+-24];
	ld.global.f32 	%f28, [%rd13+-24];
	fma.rn.f32 	%f29, %f27, %f28, %f26;
	ld.global.f32 	%f30, [%rd11+-20];
	ld.global.f32 	%f31, [%rd13+-20];
	fma.rn.f32 	%f32, %f30, %f31, %f29;
	ld.global.f32 	%f33, [%rd11+-16];
	ld.global.f32 	%f34, [%rd13+-16];
	fma.rn.f32 	%f35, %f33, %f34, %f32;
	ld.global.f32 	%f36, [%rd11+-12];
	ld.global.f32 	%f37, [%rd13+-12];
	fma.rn.f32 	%f38, %f36, %f37, %f35;
	ld.global.f32 	%f39, [%rd11+-8];
	ld.global.f32 	%f40, [%rd13+-8];
	fma.rn.f32 	%f41, %f39, %f40, %f38;
	ld.global.f32 	%f42, [%rd11+-4];
	ld.global.f32 	%f43, [%rd13+-4];
	fma.rn.f32 	%f44, %f42, %f43, %f41;
	ld.global.f32 	%f45, [%rd11];
	ld.global.f32 	%f46, [%rd13];
	fma.rn.f32 	%f47, %f45, %f46, %f44;
	ld.global.f32 	%f48, [%rd11+4];
	ld.global.f32 	%f49, [%rd13+4];
	fma.rn.f32 	%f50, %f48, %f49, %f47;
	ld.global.f32 	%f51, [%rd11+8];
	ld.global.f32 	%f52, [%rd13+8];
	fma.rn.f32 	%f53, %f51, %f52, %f50;
	ld.global.f32 	%f54, [%rd11+12];
	ld.global.f32 	%f55, [%rd13+12];
	fma.rn.f32 	%f56, %f54, %f55, %f53;
	ld.global.f32 	%f57, [%rd11+16];
	ld.global.f32 	%f58, [%rd13+16];
	fma.rn.f32 	%f59, %f57, %f58, %f56;
	ld.global.f32 	%f60, [%rd11+20];
	ld.global.f32 	%f61, [%rd13+20];
	fma.rn.f32 	%f62, %f60, %f61, %f59;
	ld.global.f32 	%f63, [%rd11+24];
	ld.global.f32 	%f64, [%rd13+24];
	fma.rn.f32 	%f65, %f63, %f64, %f62;
	ld.global.f32 	%f66, [%rd11+28];
	ld.global.f32 	%f67, [%rd13+28];
	fma.rn.f32 	%f122, %f66, %f67, %f65;
	add.s32 	%r66, %r66, 16;
	add.s32 	%r65, %r65, 16;
	add.s32 	%r64, %r64, 16;
	setp.ne.s32 	%p4, %r66, 0;
	mov.u32 	%r68, %r5;
	@%p4 bra 	$L__BB7_6;
$L__BB7_7:
	setp.eq.s32 	%p5, %r3, 0;
	@%p5 bra 	$L__BB7_17;
	add.s32 	%r50, %r3, -1;
	setp.lt.u32 	%p6, %r50, 7;
	@%p6 bra 	$L__BB7_10;
	add.s32 	%r51, %r68, %r9;
	add.s32 	%r52, %r10, %r68;
	mul.wide.s32 	%rd14, %r51, 4;
	add.s64 	%rd15, %rd2, %rd14;
	ld.global.f32 	%f69, [%rd15];
	mul.wide.s32 	%rd16, %r52, 4;
	add.s64 	%rd17, %rd1, %rd16;
	ld.global.f32 	%f70, [%rd17];
	fma.rn.f32 	%f71, %f69, %f70, %f122;
	ld.global.f32 	%f72, [%rd15+4];
	ld.global.f32 	%f73, [%rd17+4];
	fma.rn.f32 	%f74, %f72, %f73, %f71;
	ld.global.f32 	%f75, [%rd15+8];
	ld.global.f32 	%f76, [%rd17+8];
	fma.rn.f32 	%f77, %f75, %f76, %f74;
	ld.global.f32 	%f78, [%rd15+12];
	ld.global.f32 	%f79, [%rd17+12];
	fma.rn.f32 	%f80, %f78, %f79, %f77;
	ld.global.f32 	%f81, [%rd15+16];
	ld.global.f32 	%f82, [%rd17+16];
	fma.rn.f32 	%f83, %f81, %f82, %f80;
	ld.global.f32 	%f84, [%rd15+20];
	ld.global.f32 	%f85, [%rd17+20];
	fma.rn.f32 	%f86, %f84, %f85, %f83;
	ld.global.f32 	%f87, [%rd15+24];
	ld.global.f32 	%f88, [%rd17+24];
	fma.rn.f32 	%f89, %f87, %f88, %f86;
	ld.global.f32 	%f90, [%rd15+28];
	ld.global.f32 	%f91, [%rd17+28];
	fma.rn.f32 	%f122, %f90, %f91, %f89;
	add.s32 	%r68, %r68, 8;
$L__BB7_10:
	setp.eq.s32 	%p7, %r4, 0;
	@%p7 bra 	$L__BB7_17;
	add.s32 	%r53, %r4, -1;
	setp.lt.u32 	%p8, %r53, 3;
	@%p8 bra 	$L__BB7_13;
	add.s32 	%r54, %r68, %r9;
	add.s32 	%r55, %r10, %r68;
	mul.wide.s32 	%rd18, %r54, 4;
	add.s64 	%rd19, %rd2, %rd18;
	ld.global.f32 	%f93, [%rd19];
	mul.wide.s32 	%rd20, %r55, 4;
	add.s64 	%rd21, %rd1, %rd20;
	ld.global.f32 	%f94, [%rd21];
	fma.rn.f32 	%f95, %f93, %f94, %f122;
	ld.global.f32 	%f96, [%rd19+4];
	ld.global.f32 	%f97, [%rd21+4];
	fma.rn.f32 	%f98, %f96, %f97, %f95;
	ld.global.f32 	%f99, [%rd19+8];
	ld.global.f32 	%f100, [%rd21+8];
	fma.rn.f32 	%f101, %f99, %f100, %f98;
	ld.global.f32 	%f102, [%rd19+12];
	ld.global.f32 	%f103, [%rd21+12];
	fma.rn.f32 	%f122, %f102, %f103, %f101;
	add.s32 	%r68, %r68, 4;
$L__BB7_13:
	setp.eq.s32 	%p9, %r6, 0;
	@%p9 bra 	$L__BB7_17;
	setp.eq.s32 	%p10, %r6, 1;
	add.s32 	%r56, %r68, %r9;
	add.s32 	%r57, %r10, %r68;
	mul.wide.s32 	%rd22, %r56, 4;
	add.s64 	%rd5, %rd2, %rd22;
	ld.global.f32 	%f104, [%rd5];
	mul.wide.s32 	%rd23, %r57, 4;
	add.s64 	%rd6, %rd1, %rd23;
	ld.global.f32 	%f105, [%rd6];
	fma.rn.f32 	%f122, %f104, %f105, %f122;
	@%p10 bra 	$L__BB7_17;
	setp.eq.s32 	%p11, %r6, 2;
	ld.global.f32 	%f106, [%rd5+4];
	ld.global.f32 	%f107, [%rd6+4];
	fma.rn.f32 	%f122, %f106, %f107, %f122;
	@%p11 bra 	$L__BB7_17;
	ld.global.f32 	%f108, [%rd5+8];
	ld.global.f32 	%f109, [%rd6+8];
	fma.rn.f32 	%f122, %f108, %f109, %f122;
$L__BB7_17:
	add.s32 	%r63, %r63, 1;
	setp.ne.s32 	%p12, %r63, %r25;
	@%p12 bra 	$L__BB7_4;
	ld.param.u32 	%r61, [_Z10conv_ReLU2PfS_S_iiii_param_6];
	add.s32 	%r62, %r62, 1;
	setp.ne.s32 	%p13, %r62, %r61;
	@%p13 bra 	$L__BB7_3;
$L__BB7_19:
	ld.param.u64 	%rd27, [_Z10conv_ReLU2PfS_S_iiii_param_2];
	mad.lo.s32 	%r58, %r40, %r29, %r1;
	cvta.to.global.u64 	%rd24, %rd27;
	mul.wide.s32 	%rd25, %r58, 4;
	add.s64 	%rd26, %rd24, %rd25;
	ld.global.f32 	%f110, [%rd26];
	add.f32 	%f111, %f122, %f110;
	max.f32 	%f112, %f111, 0f00000000;
	st.global.f32 	[%rd26], %f112;
$L__BB7_20:
	ret;

}
	// .globl	_Z8conv_prePfS_S_iiii
.visible .entry _Z8conv_prePfS_S_iiii(
	.param .u64 .ptr .align 1 _Z8conv_prePfS_S_iiii_param_0,
	.param .u64 .ptr .align 1 _Z8conv_prePfS_S_iiii_param_1,
	.param .u64 .ptr .align 1 _Z8conv_prePfS_S_iiii_param_2,
	.param .u32 _Z8conv_prePfS_S_iiii_param_3,
	.param .u32 _Z8conv_prePfS_S_iiii_param_4,
	.param .u32 _Z8conv_prePfS_S_iiii_param_5,
	.param .u32 _Z8conv_prePfS_S_iiii_param_6
)
{
	.reg .pred 	%p<15>;
	.reg .b32 	%r<70>;
	.reg .b32 	%f<124>;
	.reg .b64 	%rd<28>;

	ld.param.u64 	%rd8, [_Z8conv_prePfS_S_iiii_param_0];
	ld.param.u64 	%rd9, [_Z8conv_prePfS_S_iiii_param_1];
	ld.param.u32 	%r25, [_Z8conv_prePfS_S_iiii_param_3];
	ld.param.u32 	%r29, [_Z8conv_prePfS_S_iiii_param_5];
	cvta.to.global.u64 	%rd1, %rd9;
	cvta.to.global.u64 	%rd2, %rd8;
	mov.u32 	%r30, %ctaid.x;
	mov.u32 	%r31, %ntid.x;
	mov.u32 	%r32, %tid.x;
	mad.lo.s32 	%r33, %r30, %r31, %r32;
	mov.u32 	%r34, %ctaid.y;
	mov.u32 	%r35, %ntid.y;
	mov.u32 	%r36, %tid.y;
	mad.lo.s32 	%r37, %r34, %r35, %r36;
	rem.s32 	%r1, %r33, %r29;
	shl.b32 	%r38, %r37, 5;
	add.s32 	%r39, %r38, %r33;
	div.s32 	%r40, %r39, %r29;
	max.s32 	%r41, %r40, -1;
	setp.ge.s32 	%p1, %r41, %r29;
	@%p1 bra 	$L__BB8_20;
	ld.param.u32 	%r60, [_Z8conv_prePfS_S_iiii_param_6];
	mov.f32 	%f122, 0f00000000;
	min.s32 	%r42, %r60, %r25;
	setp.lt.s32 	%p2, %r42, 1;
	@%p2 bra 	$L__BB8_19;
	and.b32  	%r3, %r25, 15;
	and.b32  	%r4, %r25, 7;
	and.b32  	%r5, %r25, 2147483632;
	and.b32  	%r6, %r25, 3;
	add.s64 	%rd3, %rd2, 32;
	add.s64 	%rd4, %rd1, 32;
	mov.f32 	%f122, 0f00000000;
	mov.b32 	%r62, 0;
$L__BB8_3:
	mov.b32 	%r63, 0;
$L__BB8_4:
	ld.param.u32 	%r59, [_Z8conv_prePfS_S_iiii_param_4];
	setp.lt.u32 	%p3, %r25, 16;
	mad.lo.s32 	%r46, %r62, %r25, %r63;
	mul.lo.s32 	%r9, %r46, %r25;
	mad.lo.s32 	%r47, %r62, %r59, %r40;
	add.s32 	%r48, %r47, %r63;
	mad.lo.s32 	%r10, %r48, %r59, %r1;
	mov.b32 	%r68, 0;
	@%p3 bra 	$L__BB8_7;
	and.b32  	%r49, %r25, 2147483632;
	neg.s32 	%r66, %r49;
	mov.u32 	%r64, %r10;
	mov.u32 	%r65, %r9;
$L__BB8_6:
	.pragma "nounroll";
	mul.wide.s32 	%rd10, %r65, 4;
	add.s64 	%rd11, %rd3, %rd10;
	mul.wide.s32 	%rd12, %r64, 4;
	add.s64 	%rd13, %rd4, %rd12;
	ld.global.f32 	%f21, [%rd11+-32];
	ld.global.f32 	%f22, [%rd13+-32];
	fma.rn.f32 	%f23, %f21, %f22, %f122;
	ld.global.f32 	%f24, [%rd11+-28];
	ld.global.f32 	%f25, [%rd13+-28];
	fma.rn.f32 	%f26, %f24, %f25, %f23;
	ld.global.f32 	%f27, [%rd11+-24];
	ld.global.f32 	%f28, [%rd13+-24];
	fma.rn.f32 	%f29, %f27, %f28, %f26;
	ld.global.f32 	%f30, [%rd11+-20];
	ld.global.f32 	%f31, [%rd13+-20];
	fma.rn.f32 	%f32, %f30, %f31, %f29;
	ld.global.f32 	%f33, [%rd11+-16];
	ld.global.f32 	%f34, [%rd13+-16];
	fma.rn.f32 	%f35, %f33, %f34, %f32;
	ld.global.f32 	%f36, [%rd11+-12];
	ld.global.f32 	%f37, [%rd13+-12];
	fma.rn.f32 	%f38, %f36, %f37, %f35;
	ld.global.f32 	%f39, [%rd11+-8];
	ld.global.f32 	%f40, [%rd13+-8];
	fma.rn.f32 	%f41, %f39, %f40, %f38;
	ld.global.f32 	%f42, [%rd11+-4];
	ld.global.f32 	%f43, [%rd13+-4];
	fma.rn.f32 	%f44, %f42, %f43, %f41;
	ld.global.f32 	%f45, [%rd11];
	ld.global.f32 	%f46, [%rd13];
	fma.rn.f32 	%f47, %f45, %f46, %f44;
	ld.global.f32 	%f48, [%rd11+4];
	ld.global.f32 	%f49, [%rd13+4];
	fma.rn.f32 	%f50, %f48, %f49, %f47;
	ld.global.f32 	%f51, [%rd11+8];
	ld.global.f32 	%f52, [%rd13+8];
	fma.rn.f32 	%f53, %f51, %f52, %f50;
	ld.global.f32 	%f54, [%rd11+12];
	ld.global.f32 	%f55, [%rd13+12];
	fma.rn.f32 	%f56, %f54, %f55, %f53;
	ld.global.f32 	%f57, [%rd11+16];
	ld.global.f32 	%f58, [%rd13+16];
	fma.rn.f32 	%f59, %f57, %f58, %f56;
	ld.global.f32 	%f60, [%rd11+20];
	ld.global.f32 	%f61, [%rd13+20];
	fma.rn.f32 	%f62, %f60, %f61, %f59;
	ld.global.f32 	%f63, [%rd11+24];
	ld.global.f32 	%f64, [%rd13+24];
	fma.rn.f32 	%f65, %f63, %f64, %f62;
	ld.global.f32 	%f66, [%rd11+28];
	ld.global.f32 	%f67, [%rd13+28];
	fma.rn.f32 	%f122, %f66, %f67, %f65;
	add.s32 	%r66, %r66, 16;
	add.s32 	%r65, %r65, 16;
	add.s32 	%r64, %r64, 16;
	setp.ne.s32 	%p4, %r66, 0;
	mov.u32 	%r68, %r5;
	@%p4 bra 	$L__BB8_6;
$L__BB8_7:
	setp.eq.s32 	%p5, %r3, 0;
	@%p5 bra 	$L__BB8_17;
	add.s32 	%r50, %r3, -1;
	setp.lt.u32 	%p6, %r50, 7;
	@%p6 bra 	$L__BB8_10;
	add.s32 	%r51, %r68, %r9;
	add.s32 	%r52, %r10, %r68;
	mul.wide.s32 	%rd14, %r51, 4;
	add.s64 	%rd15, %rd2, %rd14;
	ld.global.f32 	%f69, [%rd15];
	mul.wide.s32 	%rd16, %r52, 4;
	add.s64 	%rd17, %rd1, %rd16;
	ld.global.f32 	%f70, [%rd17];
	fma.rn.f32 	%f71, %f69, %f70, %f122;
	ld.global.f32 	%f72, [%rd15+4];
	ld.global.f32 	%f73, [%rd17+4];
	fma.rn.f32 	%f74, %f72, %f73, %f71;
	ld.global.f32 	%f75, [%rd15+8];
	ld.global.f32 	%f76, [%rd17+8];
	fma.rn.f32 	%f77, %f75, %f76, %f74;
	ld.global.f32 	%f78, [%rd15+12];
	ld.global.f32 	%f79, [%rd17+12];
	fma.rn.f32 	%f80, %f78, %f79, %f77;
	ld.global.f32 	%f81, [%rd15+16];
	ld.global.f32 	%f82, [%rd17+16];
	fma.rn.f32 	%f83, %f81, %f82, %f80;
	ld.global.f32 	%f84, [%rd15+20];
	ld.global.f32 	%f85, [%rd17+20];
	fma.rn.f32 	%f86, %f84, %f85, %f83;
	ld.global.f32 	%f87, [%rd15+24];
	ld.global.f32 	%f88, [%rd17+24];
	fma.rn.f32 	%f89, %f87, %f88, %f86;
	ld.global.f32 	%f90, [%rd15+28];
	ld.global.f32 	%f91, [%rd17+28];
	fma.rn.f32 	%f122, %f90, %f91, %f89;
	add.s32 	%r68, %r68, 8;
$L__BB8_10:
	setp.eq.s32 	%p7, %r4, 0;
	@%p7 bra 	$L__BB8_17;
	add.s32 	%r53, %r4, -1;
	setp.lt.u32 	%p8, %r53, 3;
	@%p8 bra 	$L__BB8_13;
	add.s32 	%r54, %r68, %r9;
	add.s32 	%r55, %r10, %r68;
	mul.wide.s32 	%rd18, %r54, 4;
	add.s64 	%rd19, %rd2, %rd18;
	ld.global.f32 	%f93, [%rd19];
	mul.wide.s32 	%rd20, %r55, 4;
	add.s64 	%rd21, %rd1, %rd20;
	ld.global.f32 	%f94, [%rd21];
	fma.rn.f32 	%f95, %f93, %f94, %f122;
	ld.global.f32 	%f96, [%rd19+4];
	ld.global.f32 	%f97, [%rd21+4];
	fma.rn.f32 	%f98, %f96, %f97, %f95;
	ld.global.f32 	%f99, [%rd19+8];
	ld.global.f32 	%f100, [%rd21+8];
	fma.rn.f32 	%f101, %f99, %f100, %f98;
	ld.global.f32 	%f102, [%rd19+12];
	ld.global.f32 	%f103, [%rd21+12];
	fma.rn.f32 	%f122, %f102, %f103, %f101;
	add.s32 	%r68, %r68, 4;
$L__BB8_13:
	setp.eq.s32 	%p9, %r6, 0;
	@%p9 bra 	$L__BB8_17;
	setp.eq.s32 	%p10, %r6, 1;
	add.s32 	%r56, %r68, %r9;
	add.s32 	%r57, %r10, %r68;
	mul.wide.s32 	%rd22, %r56, 4;
	add.s64 	%rd5, %rd2, %rd22;
	ld.global.f32 	%f104, [%rd5];
	mul.wide.s32 	%rd23, %r57, 4;
	add.s64 	%rd6, %rd1, %rd23;
	ld.global.f32 	%f105, [%rd6];
	fma.rn.f32 	%f122, %f104, %f105, %f122;
	@%p10 bra 	$L__BB8_17;
	setp.eq.s32 	%p11, %r6, 2;
	ld.global.f32 	%f106, [%rd5+4];
	ld.global.f32 	%f107, [%rd6+4];
	fma.rn.f32 	%f122, %f106, %f107, %f122;
	@%p11 bra 	$L__BB8_17;
	ld.global.f32 	%f108, [%rd5+8];
	ld.global.f32 	%f109, [%rd6+8];
	fma.rn.f32 	%f122, %f108, %f109, %f122;
$L__BB8_17:
	add.s32 	%r63, %r63, 1;
	setp.ne.s32 	%p12, %r63, %r25;
	@%p12 bra 	$L__BB8_4;
	ld.param.u32 	%r61, [_Z8conv_prePfS_S_iiii_param_6];
	add.s32 	%r62, %r62, 1;
	setp.ne.s32 	%p13, %r62, %r61;
	@%p13 bra 	$L__BB8_3;
$L__BB8_19:
	ld.param.u64 	%rd27, [_Z8conv_prePfS_S_iiii_param_2];
	mad.lo.s32 	%r58, %r40, %r29, %r1;
	cvta.to.global.u64 	%rd24, %rd27;
	mul.wide.s32 	%rd25, %r58, 4;
	add.s64 	%rd26, %rd24, %rd25;
	ld.global.f32 	%f110, [%rd26];
	add.f32 	%f111, %f122, %f110;
	setp.gt.f32 	%p14, %f111, 0f00000000;
	selp.f32 	%f112, 0f3F800000, 0f00000000, %p14;
	st.global.f32 	[%rd26], %f112;
$L__BB8_20:
	ret;

}
	// .globl	_Z12full_conv_v1PfS_S_iiii
.visible .entry _Z12full_conv_v1PfS_S_iiii(
	.param .u64 .ptr .align 1 _Z12full_conv_v1PfS_S_iiii_param_0,
	.param .u64 .ptr .align 1 _Z12full_conv_v1PfS_S_iiii_param_1,
	.param .u64 .ptr .align 1 _Z12full_conv_v1PfS_S_iiii_param_2,
	.param .u32 _Z12full_conv_v1PfS_S_iiii_param_3,
	.param .u32 _Z12full_conv_v1PfS_S_iiii_param_4,
	.param .u32 _Z12full_conv_v1PfS_S_iiii_param_5,
	.param .u32 _Z12full_conv_v1PfS_S_iiii_param_6
)
{
	.reg .pred 	%p<59>;
	.reg .b32 	%r<141>;
	.reg .b32 	%f<105>;
	.reg .b64 	%rd<48>;

	ld.param.u64 	%rd7, [_Z12full_conv_v1PfS_S_iiii_param_0];
	ld.param.u64 	%rd8, [_Z12full_conv_v1PfS_S_iiii_param_1];
	ld.param.u32 	%r44, [_Z12full_conv_v1PfS_S_iiii_param_3];
	ld.param.u32 	%r45, [_Z12full_conv_v1PfS_S_iiii_param_4];
	ld.param.u32 	%r48, [_Z12full_conv_v1PfS_S_iiii_param_5];
	ld.param.u32 	%r47, [_Z12full_conv_v1PfS_S_iiii_param_6];
	cvta.to.global.u64 	%rd1, %rd8;
	cvta.to.global.u64 	%rd2, %rd7;
	mov.u32 	%r49, %ctaid.x;
	mov.u32 	%r50, %ntid.x;
	mov.u32 	%r51, %tid.x;
	mad.lo.s32 	%r52, %r49, %r50, %r51;
	mov.u32 	%r53, %ctaid.y;
	mov.u32 	%r54, %ntid.y;
	mov.u32 	%r55, %tid.y;
	mad.lo.s32 	%r56, %r53, %r54, %r55;
	rem.s32 	%r1, %r52, %r48;
	shl.b32 	%r57, %r56, 5;
	add.s32 	%r58, %r57, %r52;
	div.s32 	%r59, %r58, %r48;
	max.s32 	%r60, %r59, -1;
	setp.ge.s32 	%p1, %r60, %r48;
	mov.f32 	%f83, 0f00000000;
	@%p1 bra 	$L__BB9_48;
	setp.lt.s32 	%p2, %r47, 1;
	@%p2 bra 	$L__BB9_47;
	setp.lt.s32 	%p3, %r44, 1;
	@%p3 bra 	$L__BB9_47;
	mul.lo.s32 	%r3, %r45, %r45;
	and.b32  	%r4, %r44, 7;
	and.b32  	%r5, %r44, 2147483640;
	mov.f32 	%f83, 0f00000000;
	mov.b32 	%r135, 0;
$L__BB9_4:
	mad.lo.s32 	%r7, %r135, %r44, %r44;
	mul.lo.s32 	%r8, %r3, %r135;
	add.s32 	%r9, %r8, %r1;
	add.s32 	%r135, %r135, 1;
	add.s32 	%r11, %r8, %r3;
	mov.b32 	%r136, 0;
$L__BB9_5:
	setp.lt.u32 	%p4, %r44, 8;
	sub.s32 	%r64, %r7, %r136;
	mul.lo.s32 	%r13, %r64, %r44;
	add.s32 	%r14, %r136, %r59;
	mov.b32 	%r139, 0;
	@%p4 bra 	$L__BB9_24;
	mov.b32 	%r137, 0;
$L__BB9_7:
	.pragma "nounroll";
	sub.s32 	%r66, %r13, %r137;
	not.b32 	%r67, %r137;
	add.s32 	%r68, %r44, %r67;
	sub.s32 	%r69, %r14, %r68;
	add.s32 	%r16, %r9, %r137;
	sub.s32 	%r70, %r16, %r68;
	mad.lo.s32 	%r17, %r69, %r45, %r70;
	setp.lt.s32 	%p5, %r17, %r8;
	setp.ge.s32 	%p6, %r17, %r11;
	mul.wide.s32 	%rd9, %r66, 4;
	add.s64 	%rd3, %rd2, %rd9;
	or.pred  	%p7, %p5, %p6;
	@%p7 bra 	$L__BB9_9;
	ld.global.f32 	%f45, [%rd3];
	mul.wide.s32 	%rd10, %r17, 4;
	add.s64 	%rd11, %rd1, %rd10;
	ld.global.f32 	%f46, [%rd11];
	fma.rn.f32 	%f83, %f45, %f46, %f83;
$L__BB9_9:
	sub.s32 	%r18, %r44, %r137;
	add.s32 	%r71, %r18, -2;
	sub.s32 	%r72, %r14, %r71;
	sub.s32 	%r73, %r16, %r71;
	mad.lo.s32 	%r74, %r72, %r45, %r73;
	add.s32 	%r19, %r74, 1;
	setp.lt.s32 	%p8, %r19, %r8;
	setp.ge.s32 	%p9, %r19, %r11;
	or.pred  	%p10, %p8, %p9;
	@%p10 bra 	$L__BB9_11;
	ld.global.f32 	%f47, [%rd3+-4];
	mul.wide.s32 	%rd12, %r19, 4;
	add.s64 	%rd13, %rd1, %rd12;
	ld.global.f32 	%f48, [%rd13];
	fma.rn.f32 	%f83, %f47, %f48, %f83;
$L__BB9_11:
	add.s32 	%r75, %r18, -3;
	sub.s32 	%r76, %r14, %r75;
	sub.s32 	%r77, %r16, %r75;
	mad.lo.s32 	%r78, %r76, %r45, %r77;
	add.s32 	%r20, %r78, 2;
	setp.lt.s32 	%p11, %r20, %r8;
	setp.ge.s32 	%p12, %r20, %r11;
	or.pred  	%p13, %p11, %p12;
	@%p13 bra 	$L__BB9_13;
	ld.global.f32 	%f49, [%rd3+-8];
	mul.wide.s32 	%rd14, %r20, 4;
	add.s64 	%rd15, %rd1, %rd14;
	ld.global.f32 	%f50, [%rd15];
	fma.rn.f32 	%f83, %f49, %f50, %f83;
$L__BB9_13:
	add.s32 	%r79, %r18, -4;
	sub.s32 	%r80, %r14, %r79;
	sub.s32 	%r81, %r16, %r79;
	mad.lo.s32 	%r82, %r80, %r45, %r81;
	add.s32 	%r21, %r82, 3;
	setp.lt.s32 	%p14, %r21, %r8;
	setp.ge.s32 	%p15, %r21, %r11;
	or.pred  	%p16, %p14, %p15;
	@%p16 bra 	$L__BB9_15;
	ld.global.f32 	%f51, [%rd3+-12];
	mul.wide.s32 	%rd16, %r21, 4;
	add.s64 	%rd17, %rd1, %rd16;
	ld.global.f32 	%f52, [%rd17];
	fma.rn.f32 	%f83, %f51, %f52, %f83;
$L__BB9_15:
	add.s32 	%r83, %r18, -5;
	sub.s32 	%r84, %r14, %r83;
	sub.s32 	%r85, %r16, %r83;
	mad.lo.s32 	%r86, %r84, %r45, %r85;
	add.s32 	%r22, %r86, 4;
	setp.lt.s32 	%p17, %r22, %r8;
	setp.ge.s32 	%p18, %r22, %r11;
	or.pred  	%p19, %p17, %p18;
	@%p19 bra 	$L__BB9_17;
	ld.global.f32 	%f53, [%rd3+-16];
	mul.wide.s32 	%rd18, %r22, 4;
	add.s64 	%rd19, %rd1, %rd18;
	ld.global.f32 	%f54, [%rd19];
	fma.rn.f32 	%f83, %f53, %f54, %f83;
$L__BB9_17:
	add.s32 	%r87, %r18, -6;
	sub.s32 	%r88, %r14, %r87;
	sub.s32 	%r89, %r16, %r87;
	mad.lo.s32 	%r90, %r88, %r45, %r89;
	add.s32 	%r23, %r90, 5;
	setp.lt.s32 	%p20, %r23, %r8;
	setp.ge.s32 	%p21, %r23, %r11;
	or.pred  	%p22, %p20, %p21;
	@%p22 bra 	$L__BB9_19;
	ld.global.f32 	%f55, [%rd3+-20];
	mul.wide.s32 	%rd20, %r23, 4;
	add.s64 	%rd21, %rd1, %rd20;
	ld.global.f32 	%f56, [%rd21];
	fma.rn.f32 	%f83, %f55, %f56, %f83;
$L__BB9_19:
	add.s32 	%r91, %r18, -7;
	sub.s32 	%r92, %r14, %r91;
	sub.s32 	%r93, %r16, %r91;
	mad.lo.s32 	%r94, %r92, %r45, %r93;
	add.s32 	%r24, %r94, 6;
	setp.lt.s32 	%p23, %r24, %r8;
	setp.ge.s32 	%p24, %r24, %r11;
	or.pred  	%p25, %p23, %p24;
	@%p25 bra 	$L__BB9_21;
	ld.global.f32 	%f57, [%rd3+-24];
	mul.wide.s32 	%rd22, %r24, 4;
	add.s64 	%rd23, %rd1, %rd22;
	ld.global.f32 	%f58, [%rd23];
	fma.rn.f32 	%f83, %f57, %f58, %f83;
$L__BB9_21:
	add.s32 	%r95, %r18, -8;
	sub.s32 	%r96, %r14, %r95;
	sub.s32 	%r97, %r16, %r95;
	mad.lo.s32 	%r98, %r96, %r45, %r97;
	add.s32 	%r25, %r98, 7;
	setp.lt.s32 	%p26, %r25, %r8;
	setp.ge.s32 	%p27, %r25, %r11;
	or.pred  	%p28, %p26, %p27;
	@%p28 bra 	$L__BB9_23;
	ld.global.f32 	%f59, [%rd3+-28];
	mul.wide.s32 	%rd24, %r25, 4;
	add.s64 	%rd25, %rd1, %rd24;
	ld.global.f32 	%f60, [%rd25];
	fma.rn.f32 	%f83, %f59, %f60, %f83;
$L__BB9_23:
	add.s32 	%r137, %r137, 8;
	setp.ne.s32 	%p29, %r137, %r5;
	mov.u32 	%r139, %r5;
	@%p29 bra 	$L__BB9_7;
$L__BB9_24:
	setp.eq.s32 	%p30, %r4, 0;
	@%p30 bra 	$L__BB9_45;
	add.s32 	%r99, %r4, -1;
	setp.lt.u32 	%p31, %r99, 3;
	@%p31 bra 	$L__BB9_35;
	sub.s32 	%r100, %r13, %r139;
	not.b32 	%r101, %r139;
	add.s32 	%r102, %r44, %r101;
	sub.s32 	%r103, %r14, %r102;
	add.s32 	%r28, %r9, %r139;
	sub.s32 	%r104, %r28, %r102;
	mad.lo.s32 	%r29, %r103, %r45, %r104;
	setp.lt.s32 	%p32, %r29, %r8;
	setp.ge.s32 	%p33, %r29, %r11;
	mul.wide.s32 	%rd26, %r100, 4;
	add.s64 	%rd4, %rd2, %rd26;
	or.pred  	%p34, %p32, %p33;
	@%p34 bra 	$L__BB9_28;
	ld.global.f32 	%f62, [%rd4];
	mul.wide.s32 	%rd27, %r29, 4;
	add.s64 	%rd28, %rd1, %rd27;
	ld.global.f32 	%f63, [%rd28];
	fma.rn.f32 	%f83, %f62, %f63, %f83;
$L__BB9_28:
	sub.s32 	%r30, %r44, %r139;
	add.s32 	%r105, %r30, -2;
	sub.s32 	%r106, %r14, %r105;
	sub.s32 	%r107, %r28, %r105;
	mad.lo.s32 	%r108, %r106, %r45, %r107;
	add.s32 	%r31, %r108, 1;
	setp.lt.s32 	%p35, %r31, %r8;
	setp.ge.s32 	%p36, %r31, %r11;
	or.pred  	%p37, %p35, %p36;
	@%p37 bra 	$L__BB9_30;
	ld.global.f32 	%f64, [%rd4+-4];
	mul.wide.s32 	%rd29, %r31, 4;
	add.s64 	%rd30, %rd1, %rd29;
	ld.global.f32 	%f65, [%rd30];
	fma.rn.f32 	%f83, %f64, %f65, %f83;
$L__BB9_30:
	add.s32 	%r109, %r30, -3;
	sub.s32 	%r110, %r14, %r109;
	sub.s32 	%r111, %r28, %r109;
	mad.lo.s32 	%r112, %r110, %r45, %r111;
	add.s32 	%r32, %r112, 2;
	setp.lt.s32 	%p38, %r32, %r8;
	setp.ge.s32 	%p39, %r32, %r11;
	or.pred  	%p40, %p38, %p39;
	@%p40 bra 	$L__BB9_32;
	ld.global.f32 	%f66, [%rd4+-8];
	mul.wide.s32 	%rd31, %r32, 4;
	add.s64 	%rd32, %rd1, %rd31;
	ld.global.f32 	%f67, [%rd32];
	fma.rn.f32 	%f83, %f66, %f67, %f83;
$L__BB9_32:
	add.s32 	%r113, %r30, -4;
	sub.s32 	%r114, %r14, %r113;
	sub.s32 	%r115, %r28, %r113;
	mad.lo.s32 	%r116, %r114, %r45, %r115;
	add.s32 	%r33, %r116, 3;
	setp.lt.s32 	%p41, %r33, %r8;
	setp.ge.s32 	%p42, %r33, %r11;
	or.pred  	%p43, %p41, %p42;
	@%p43 bra 	$L__BB9_34;
	ld.global.f32 	%f68, [%rd4+-12];
	mul.wide.s32 	%rd33, %r33, 4;
	add.s64 	%rd34, %rd1, %rd33;
	ld.global.f32 	%f69, [%rd34];
	fma.rn.f32 	%f83, %f68, %f69, %f83;
$L__BB9_34:
	add.s32 	%r139, %r139, 4;
$L__BB9_35:
	and.b32  	%r117, %r44, 3;
	setp.eq.s32 	%p44, %r117, 0;
	@%p44 bra 	$L__BB9_45;
	setp.eq.s32 	%p45, %r117, 1;
	@%p45 bra 	$L__BB9_42;
	sub.s32 	%r118, %r13, %r139;
	not.b32 	%r119, %r139;
	add.s32 	%r120, %r44, %r119;
	sub.s32 	%r121, %r14, %r120;
	add.s32 	%r36, %r9, %r139;
	sub.s32 	%r122, %r36, %r120;
	mad.lo.s32 	%r37, %r121, %r45, %r122;
	setp.lt.s32 	%p46, %r37, %r8;
	setp.ge.s32 	%p47, %r37, %r11;
	mul.wide.s32 	%rd35, %r118, 4;
	add.s64 	%rd5, %rd2, %rd35;
	or.pred  	%p48, %p46, %p47;
	@%p48 bra 	$L__BB9_39;
	ld.global.f32 	%f71, [%rd5];
	mul.wide.s32 	%rd36, %r37, 4;
	add.s64 	%rd37, %rd1, %rd36;
	ld.global.f32 	%f72, [%rd37];
	fma.rn.f32 	%f83, %f71, %f72, %f83;
$L__BB9_39:
	sub.s32 	%r123, %r44, %r139;
	add.s32 	%r124, %r123, -2;
	sub.s32 	%r125, %r14, %r124;
	sub.s32 	%r126, %r36, %r124;
	mad.lo.s32 	%r127, %r125, %r45, %r126;
	add.s32 	%r38, %r127, 1;
	setp.lt.s32 	%p49, %r38, %r8;
	setp.ge.s32 	%p50, %r38, %r11;
	or.pred  	%p51, %p49, %p50;
	@%p51 bra 	$L__BB9_41;
	ld.global.f32 	%f73, [%rd5+-4];
	mul.wide.s32 	%rd38, %r38, 4;
	add.s64 	%rd39, %rd1, %rd38;
	ld.global.f32 	%f74, [%rd39];
	fma.rn.f32 	%f83, %f73, %f74, %f83;
$L__BB9_41:
	add.s32 	%r139, %r139, 2;
$L__BB9_42:
	and.b32  	%r128, %r44, 1;
	setp.eq.b32 	%p52, %r128, 1;
	not.pred 	%p53, %p52;
	@%p53 bra 	$L__BB9_45;
	sub.s32 	%r41, %r13, %r139;
	not.b32 	%r129, %r139;
	add.s32 	%r130, %r44, %r129;
	sub.s32 	%r131, %r14, %r130;
	add.s32 	%r132, %r9, %r139;
	sub.s32 	%r133, %r132, %r130;
	mad.lo.s32 	%r42, %r131, %r45, %r133;
	setp.lt.s32 	%p54, %r42, %r8;
	setp.ge.s32 	%p55, %r42, %r11;
	or.pred  	%p56, %p54, %p55;
	@%p56 bra 	$L__BB9_45;
	mul.wide.s32 	%rd40, %r41, 4;
	add.s64 	%rd41, %rd2, %rd40;
	ld.global.f32 	%f75, [%rd41];
	mul.wide.s32 	%rd42, %r42, 4;
	add.s64 	%rd43, %rd1, %rd42;
	ld.global.f32 	%f76, [%rd43];
	fma.rn.f32 	%f83, %f75, %f76, %f83;
$L__BB9_45:
	add.s32 	%r136, %r136, 1;
	setp.ne.s32 	%p57, %r136, %r44;
	@%p57 bra 	$L__BB9_5;
	setp.ne.s32 	%p58, %r135, %r47;
	@%p58 bra 	$L__BB9_4;
$L__BB9_47:
	ld.param.u64 	%rd47, [_Z12full_conv_v1PfS_S_iiii_param_2];
	mad.lo.s32 	%r134, %r59, %r48, %r1;
	cvta.to.global.u64 	%rd44, %rd47;
	mul.wide.s32 	%rd45, %r134, 4;
	add.s64 	%rd46, %rd44, %rd45;
	ld.global.f32 	%f77, [%rd46];
	add.f32 	%f78, %f83, %f77;
	st.global.f32 	[%rd46], %f78;
$L__BB9_48:
	ret;

}


// ===== COMPILED SASS (sm_100) =====

	.target	sm_100

	.elftype	@"ET_EXEC"


//--------------------- .note.nv.tkinfo           --------------------------
	.section	.note.nv.tkinfo,"",@"SHT_NOTE"
	.sectionflags	@"SHF_NOTE_NV_TKINFO"
	.tkinfo
        /*0018*/ 	.word	0x00000002
        /*0030*/ 	.string	""
        /*0030*/ 	.string	"ptxas"
        /*0030*/ 	.string	"Cuda compilation tools, release 13.0, V13.0.88"
        /*0030*/ 	.string	"Build cuda_13.0.r13.0/compiler.36424714_0"
        /*0030*/ 	.string	"-arch sm_100 -m 64 "



//--------------------- .note.nv.cuinfo           --------------------------
	.section	.note.nv.cuinfo,"",@"SHT_NOTE"
	.sectionflags	@"SHF_NOTE_NV_CUINFO"
        /*0018*/ 	.short	0x0002
        /*001a*/ 	.short	0x0064
        /*001c*/ 	.short	0x0082
	.zero		2


//--------------------- .nv.info                  --------------------------
	.section	.nv.info,"",@"SHT_CUDA_INFO"
	.align	4


	//----- nvinfo : EIATTR_REGCOUNT
	.align		4
        /*0000*/ 	.byte	0x04, 0x2f
        /*0002*/ 	.short	(.L_1 - .L_0)
	.align		4
.L_0:
        /*0004*/ 	.word	index@(_Z11convolve_v1PKfS0_Pfiii)
        /*0008*/ 	.word	0x0000001f


	//----- nvinfo : EIATTR_FRAME_SIZE
	.align		4
.L_1:
        /*000c*/ 	.byte	0x04, 0x11
        /*000e*/ 	.short	(.L_3 - .L_2)
	.align		4
.L_2:
        /*0010*/ 	.word	index@(_Z11convolve_v1PKfS0_Pfiii)
        /*0014*/ 	.word	0x00000000


	//----- nvinfo : EIATTR_REGCOUNT
	.align		4
.L_3:
        /*0018*/ 	.byte	0x04, 0x2f
        /*001a*/ 	.short	(.L_5 - .L_4)
	.align		4
.L_4:
        /*001c*/ 	.word	index@(_Z16convolve_v1_ReLUPKfS0_Pfiii)
        /*0020*/ 	.word	0x0000001f


	//----- nvinfo : EIATTR_FRAME_SIZE
	.align		4
.L_5:
        /*0024*/ 	.byte	0x04, 0x11
        /*0026*/ 	.short	(.L_7 - .L_6)
	.align		4
.L_6:
        /*0028*/ 	.word	index@(_Z16convolve_v1_ReLUPKfS0_Pfiii)
        /*002c*/ 	.word	0x00000000


	//----- nvinfo : EIATTR_REGCOUNT
	.align		4
.L_7:
        /*0030*/ 	.byte	0x04, 0x2f
        /*0032*/ 	.short	(.L_9 - .L_8)
	.align		4
.L_8:
        /*0034*/ 	.word	index@(_Z19convolve_v1_SigmoidPKfS0_Pfiii)
        /*0038*/ 	.word	0x0000001f


	//----- nvinfo : EIATTR_FRAME_SIZE
	.align		4
.L_9:
        /*003c*/ 	.byte	0x04, 0x11
        /*003e*/ 	.short	(.L_11 - .L_10)
	.align		4
.L_10:
        /*0040*/ 	.word	index@($__internal_4_$__cuda_sm20_dblrcp_rn_slowpath_v3)
        /*0044*/ 	.word	0x00000000


	//----- nvinfo : EIATTR_FRAME_SIZE
	.align		4
.L_11:
        /*0048*/ 	.byte	0x04, 0x11
        /*004a*/ 	.short	(.L_13 - .L_12)
	.align		4
.L_12:
        /*004c*/ 	.word	index@(_Z19convolve_v1_SigmoidPKfS0_Pfiii)
        /*0050*/ 	.word	0x00000000


	//----- nvinfo : EIATTR_REGCOUNT
	.align		4
.L_13:
        /*0054*/ 	.byte	0x04, 0x2f
        /*0056*/ 	.short	(.L_15 - .L_14)
	.align		4
.L_14:
        /*0058*/ 	.word	index@(_Z24batched_convolve_v1_ReLUPKfS0_Pfiiimm)
        /*005c*/ 	.word	0x00000020


	//----- nvinfo : EIATTR_FRAME_SIZE
	.align		4
.L_15:
        /*0060*/ 	.byte	0x04, 0x11
        /*0062*/ 	.short	(.L_17 - .L_16)
	.align		4
.L_16:
        /*0064*/ 	.word	index@($__internal_3_$__cuda_sm20_div_u64)
        /*0068*/ 	.word	0x00000000


	//----- nvinfo : EIATTR_FRAME_SIZE
	.align		4
.L_17:
        /*006c*/ 	.byte	0x04, 0x11
        /*006e*/ 	.short	(.L_19 - .L_18)
	.align		4
.L_18:
        /*0070*/ 	.word	index@(_Z24batched_convolve_v1_ReLUPKfS0_Pfiiimm)
        /*0074*/ 	.word	0x00000000


	//----- nvinfo : EIATTR_REGCOUNT
	.align		4
.L_19:
        /*0078*/ 	.byte	0x04, 0x2f
        /*007a*/ 	.short	(.L_21 - .L_20)
	.align		4
.L_20:
        /*007c*/ 	.word	index@(_Z27batched_convolve_v1_SigmoidPKfS0_Pfiiimm)
        /*0080*/ 	.word	0x00000020


	//----- nvinfo : EIATTR_FRAME_SIZE
	.align		4
.L_21:
        /*0084*/ 	.byte	0x04, 0x11
        /*0086*/ 	.short	(.L_23 - .L_22)
	.align		4
.L_22:
        /*0088*/ 	.word	index@($__internal_2_$__cuda_sm20_div_u64)
        /*008c*/ 	.word	0x00000000


	//----- nvinfo : EIATTR_FRAME_SIZE
	.align		4
.L_23:
        /*0090*/ 	.byte	0x04, 0x11
        /*0092*/ 	.short	(.L_25 - .L_24)
	.align		4
.L_24:
        /*0094*/ 	.word	index@($__internal_1_$__cuda_sm20_dblrcp_rn_slowpath_v3)
        /*0098*/ 	.word	0x00000000


	//----- nvinfo : EIATTR_FRAME_SIZE
	.align		4
.L_25:
        /*009c*/ 	.byte	0x04, 0x11
        /*009e*/ 	.short	(.L_27 - .L_26)
	.align		4
.L_26:
        /*00a0*/ 	.word	index@(_Z27batched_convolve_v1_SigmoidPKfS0_Pfiiimm)
        /*00a4*/ 	.word	0x00000000


	//----- nvinfo : EIATTR_REGCOUNT
	.align		4
.L_27:
        /*00a8*/ 	.byte	0x04, 0x2f
        /*00aa*/ 	.short	(.L_29 - .L_28)
	.align		4
.L_28:
        /*00ac*/ 	.word	index@(_Z24batched_convolve_v2_ReLUPKfS0_Pfiiimmm)
        /*00b0*/ 	.word	0x00000020


	//----- nvinfo : EIATTR_FRAME_SIZE
	.align		4
.L_29:
        /*00b4*/ 	.byte	0x04, 0x11
        /*00b6*/ 	.short	(.L_31 - .L_30)
	.align		4
.L_30:
        /*00b8*/ 	.word	index@(_Z24batched_convolve_v2_ReLUPKfS0_Pfiiimmm)
        /*00bc*/ 	.word	0x00000000


	//----- nvinfo : EIATTR_REGCOUNT
	.align		4
.L_31:
        /*00c0*/ 	.byte	0x04, 0x2f
        /*00c2*/ 	.short	(.L_33 - .L_32)
	.align		4
.L_32:
        /*00c4*/ 	.word	index@(_Z27batched_convolve_v2_SigmoidPKfS0_Pfiiimmm)
        /*00c8*/ 	.word	0x00000020


	//----- nvinfo : EIATTR_FRAME_SIZE
	.align		4
.L_33:
        /*00cc*/ 	.byte	0x04, 0x11
        /*00ce*/ 	.short	(.L_35 - .L_34)
	.align		4
.L_34:
        /*00d0*/ 	.word	index@($__internal_0_$__cuda_sm20_dblrcp_rn_slowpath_v3)
        /*00d4*/ 	.word	0x00000000


	//----- nvinfo : EIATTR_FRAME_SIZE
	.align		4
.L_35:
        /*00d8*/ 	.byte	0x04, 0x11
        /*00da*/ 	.short	(.L_37 - .L_36)
	.align		4
.L_36:
        /*00dc*/ 	.word	index@(_Z27batched_convolve_v2_SigmoidPKfS0_Pfiiimmm)
        /*00e0*/ 	.word	0x00000000


	//----- nvinfo : EIATTR_REGCOUNT
	.align		4
.L_37:
        /*00e4*/ 	.byte	0x04, 0x2f
        /*00e6*/ 	.short	(.L_39 - .L_38)
	.align		4
.L_38:
        /*00e8*/ 	.word	index@(_Z10conv_ReLU2PfS_S_iiii)
        /*00ec*/ 	.word	0x00000020


	//----- nvinfo : EIATTR_FRAME_SIZE
	.align		4
.L_39:
        /*00f0*/ 	.byte	0x04, 0x11
        /*00f2*/ 	.short	(.L_41 - .L_40)
	.align		4
.L_40:
        /*00f4*/ 	.word	index@(_Z10conv_ReLU2PfS_S_iiii)
        /*00f8*/ 	.word	0x00000000


	//----- nvinfo : EIATTR_REGCOUNT
	.align		4
.L_41:
        /*00fc*/ 	.byte	0x04, 0x2f
        /*00fe*/ 	.short	(.L_43 - .L_42)
	.align		4
.L_42:
        /*0100*/ 	.word	index@(_Z8conv_prePfS_S_iiii)
        /*0104*/ 	.word	0x00000020


	//----- nvinfo : EIATTR_FRAME_SIZE
	.align		4
.L_43:
        /*0108*/ 	.byte	0x04, 0x11
        /*010a*/ 	.short	(.L_45 - .L_44)
	.align		4
.L_44:
        /*010c*/ 	.word	index@(_Z8conv_prePfS_S_iiii)
        /*0110*/ 	.word	0x00000000


	//----- nvinfo : EIATTR_REGCOUNT
	.align		4
.L_45:
        /*0114*/ 	.byte	0x04, 0x2f
        /*0116*/ 	.short	(.L_47 - .L_46)
	.align		4
.L_46:
        /*0118*/ 	.word	index@(_Z12full_conv_v1PfS_S_iiii)
        /*011c*/ 	.word	0x00000020


	//----- nvinfo : EIATTR_FRAME_SIZE
	.align		4
.L_47:
        /*0120*/ 	.byte	0x04, 0x11
        /*0122*/ 	.short	(.L_49 - .L_48)
	.align		4
.L_48:
        /*0124*/ 	.word	index@(_Z12full_conv_v1PfS_S_iiii)
        /*0128*/ 	.word	0x00000000


	//----- nvinfo : EIATTR_MIN_STACK_SIZE
	.align		4
.L_49:
        /*012c*/ 	.byte	0x04, 0x12
        /*012e*/ 	.short	(.L_51 - .L_50)
	.align		4
.L_50:
        /*0130*/ 	.word	index@(_Z12full_conv_v1PfS_S_iiii)
        /*0134*/ 	.word	0x00000000


	//----- nvinfo : EIATTR_MIN_STACK_SIZE
	.align		4
.L_51:
        /*0138*/ 	.byte	0x04, 0x12
        /*013a*/ 	.short	(.L_53 - .L_52)
	.align		4
.L_52:
        /*013c*/ 	.word	index@(_Z8conv_prePfS_S_iiii)
        /*0140*/ 	.word	0x00000000


	//----- nvinfo : EIATTR_MIN_STACK_SIZE
	.align		4
.L_53:
        /*0144*/ 	.byte	0x04, 0x12
        /*0146*/ 	.short	(.L_55 - .L_54)
	.align		4
.L_54:
        /*0148*/ 	.word	index@(_Z10conv_ReLU2PfS_S_iiii)
        /*014c*/ 	.word	0x00000000


	//----- nvinfo : EIATTR_MIN_STACK_SIZE
	.align		4
.L_55:
        /*0150*/ 	.byte	0x04, 0x12
        /*0152*/ 	.short	(.L_57 - .L_56)
	.align		4
.L_56:
        /*0154*/ 	.word	index@(_Z27batched_convolve_v2_SigmoidPKfS0_Pfiiimmm)
        /*0158*/ 	.word	0x00000000


	//----- nvinfo : EIATTR_MIN_STACK_SIZE
	.align		4
.L_57:
        /*015c*/ 	.byte	0x04, 0x12
        /*015e*/ 	.short	(.L_59 - .L_58)
	.align		4
.L_58:
        /*0160*/ 	.word	index@(_Z24batched_convolve_v2_ReLUPKfS0_Pfiiimmm)
        /*0164*/ 	.word	0x00000000


	//----- nvinfo : EIATTR_MIN_STACK_SIZE
	.align		4
.L_59:
        /*0168*/ 	.byte	0x04, 0x12
        /*016a*/ 	.short	(.L_61 - .L_60)
	.align		4
.L_60:
        /*016c*/ 	.word	index@(_Z27batched_convolve_v1_SigmoidPKfS0_Pfiiimm)
        /*0170*/ 	.word	0x00000000


	//----- nvinfo : EIATTR_MIN_STACK_SIZE
	.align		4
.L_61:
        /*0174*/ 	.byte	0x04, 0x12
        /*0176*/ 	.short	(.L_63 - .L_62)
	.align		4
.L_62:
        /*0178*/ 	.word	index@(_Z24batched_convolve_v1_ReLUPKfS0_Pfiiimm)
        /*017c*/ 	.word	0x00000000


	//----- nvinfo : EIATTR_MIN_STACK_SIZE
	.align		4
.L_63:
        /*0180*/ 	.byte	0x04, 0x12
        /*0182*/ 	.short	(.L_65 - .L_64)
	.align		4
.L_64:
        /*0184*/ 	.word	index@(_Z19convolve_v1_SigmoidPKfS0_Pfiii)
        /*0188*/ 	.word	0x00000000


	//----- nvinfo : EIATTR_MIN_STACK_SIZE
	.align		4
.L_65:
        /*018c*/ 	.byte	0x04, 0x12
        /*018e*/ 	.short	(.L_67 - .L_66)
	.align		4
.L_66:
        /*0190*/ 	.word	index@(_Z16convolve_v1_ReLUPKfS0_Pfiii)
        /*0194*/ 	.word	0x00000000


	//----- nvinfo : EIATTR_MIN_STACK_SIZE
	.align		4
.L_67:
        /*0198*/ 	.byte	0x04, 0x12
        /*019a*/ 	.short	(.L_69 - .L_68)
	.align		4
.L_68:
        /*019c*/ 	.word	index@(_Z11convolve_v1PKfS0_Pfiii)
        /*01a0*/ 	.word	0x00000000
.L_69:


//--------------------- .nv.compat                --------------------------
	.section	.nv.compat,"",@"SHT_CUDA_COMPAT_INFO"
	.align	4
        /*0000*/ 	.byte	0x02, 0x09, 0x00, 0x00, 0x02, 0x02, 0x01, 0x00, 0x02, 0x05, 0x05, 0x00, 0x03, 0x07, 0x01, 0x01
        /*0010*/ 	.byte	0x02, 0x03, 0x00, 0x00, 0x02, 0x06, 0x01, 0x00, 0x04, 0x0b, 0x08, 0x00, 0x01, 0x00, 0x00, 0x00
        /*0020*/ 	.byte	0x00, 0x00, 0x00, 0x00


//--------------------- .nv.info._Z12full_conv_v1PfS_S_iiii --------------------------
	.section	.nv.info._Z12full_conv_v1PfS_S_iiii,"",@"SHT_CUDA_INFO"
	.sectionflags	@""
	.align	4


	//----- nvinfo : EIATTR_CUDA_API_VERSION
	.align		4
        /*0000*/ 	.byte	0x04, 0x37
        /*0002*/ 	.short	(.L_71 - .L_70)
.L_70:
        /*0004*/ 	.word	0x00000082


	//----- nvinfo : EIATTR_KPARAM_INFO
	.align		4
.L_71:
        /*0008*/ 	.byte	0x04, 0x17
        /*000a*/ 	.short	(.L_73 - .L_72)
.L_72:
        /*000c*/ 	.word	0x00000000
        /*0010*/ 	.short	0x0006
        /*0012*/ 	.short	0x0024
        /*0014*/ 	.byte	0x00, 0xf0, 0x11, 0x00


	//----- nvinfo : EIATTR_KPARAM_INFO
	.align		4
.L_73:
        /*0018*/ 	.byte	0x04, 0x17
        /*001a*/ 	.short	(.L_75 - .L_74)
.L_74:
        /*001c*/ 	.word	0x00000000
        /*0020*/ 	.short	0x0005
        /*0022*/ 	.short	0x0020
        /*0024*/ 	.byte	0x00, 0xf0, 0x11, 0x00


	//----- nvinfo : EIATTR_KPARAM_INFO
	.align		4
.L_75:
        /*0028*/ 	.byte	0x04, 0x17
        /*002a*/ 	.short	(.L_77 - .L_76)
.L_76:
        /*002c*/ 	.word	0x00000000
        /*0030*/ 	.short	0x0004
        /*0032*/ 	.short	0x001c
        /*0034*/ 	.byte	0x00, 0xf0, 0x11, 0x00


	//----- nvinfo : EIATTR_KPARAM_INFO
	.align		4
.L_77:
        /*0038*/ 	.byte	0x04, 0x17
        /*003a*/ 	.short	(.L_79 - .L_78)
.L_78:
        /*003c*/ 	.word	0x00000000
        /*0040*/ 	.short	0x0003
        /*0042*/ 	.short	0x0018
        /*0044*/ 	.byte	0x00, 0xf0, 0x11, 0x00


	//----- nvinfo : EIATTR_KPARAM_INFO
	.align		4
.L_79:
        /*0048*/ 	.byte	0x04, 0x17
        /*004a*/ 	.short	(.L_81 - .L_80)
.L_80:
        /*004c*/ 	.word	0x00000000
        /*0050*/ 	.short	0x0002
        /*0052*/ 	.short	0x0010
        /*0054*/ 	.byte	0x00, 0xf5, 0x21, 0x00


	//----- nvinfo : EIATTR_KPARAM_INFO
	.align		4
.L_81:
        /*0058*/ 	.byte	0x04, 0x17
        /*005a*/ 	.short	(.L_83 - .L_82)
.L_82:
        /*005c*/ 	.word	0x00000000
        /*0060*/ 	.short	0x0001
        /*0062*/ 	.short	0x0008
        /*0064*/ 	.byte	0x00, 0xf5, 0x21, 0x00


	//----- nvinfo : EIATTR_KPARAM_INFO
	.align		4
.L_83:
        /*0068*/ 	.byte	0x04, 0x17
        /*006a*/ 	.short	(.L_85 - .L_84)
.L_84:
        /*006c*/ 	.word	0x00000000
        /*0070*/ 	.short	0x0000
        /*0072*/ 	.short	0x0000
        /*0074*/ 	.byte	0x00, 0xf5, 0x21, 0x00


	//----- nvinfo : EIATTR_SPARSE_MMA_MASK
	.align		4
.L_85:
        /*0078*/ 	.byte	0x03, 0x50
        /*007a*/ 	.short	0x0000


	//----- nvinfo : EIATTR_MAXREG_COUNT
	.align		4
        /*007c*/ 	.byte	0x03, 0x1b
        /*007e*/ 	.short	0x00ff


	//----- nvinfo : EIATTR_MERCURY_ISA_VERSION
	.align		4
        /*0080*/ 	.byte	0x03, 0x5f
        /*0082*/ 	.short	0x0101


	//----- nvinfo : EIATTR_VRC_CTA_INIT_COUNT
	.align		4
        /*0084*/ 	.byte	0x02, 0x4a
	.zero		1
	.zero		1


	//----- nvinfo : EIATTR_EXIT_INSTR_OFFSETS
	.align		4
        /*0088*/ 	.byte	0x04, 0x1c
        /*008a*/ 	.short	(.L_87 - .L_86)


	//   ....[0]....
.L_86:
        /*008c*/ 	.word	0x000002d0


	//   ....[1]....
        /*0090*/ 	.word	0x00001390


	//----- nvinfo : EIATTR_CRS_STACK_SIZE
	.align		4
.L_87:
        /*0094*/ 	.byte	0x04, 0x1e
        /*0096*/ 	.short	(.L_89 - .L_88)
.L_88:
        /*0098*/ 	.word	0x00000000


	//----- nvinfo : EIATTR_CBANK_PARAM_SIZE
	.align		4
.L_89:
        /*009c*/ 	.byte	0x03, 0x19
        /*009e*/ 	.short	0x0028


	//----- nvinfo : EIATTR_PARAM_CBANK
	.align		4
        /*00a0*/ 	.byte	0x04, 0x0a
        /*00a2*/ 	.short	(.L_91 - .L_90)
	.align		4
.L_90:
        /*00a4*/ 	.word	index@(.nv.constant0._Z12full_conv_v1PfS_S_iiii)
        /*00a8*/ 	.short	0x0380
        /*00aa*/ 	.short	0x0028


	//----- nvinfo : EIATTR_SW_WAR
	.align		4
.L_91:
        /*00ac*/ 	.byte	0x04, 0x36
        /*00ae*/ 	.short	(.L_93 - .L_92)
.L_92:
        /*00b0*/ 	.word	0x00000008
.L_93:


//--------------------- .nv.info._Z8conv_prePfS_S_iiii --------------------------
	.section	.nv.info._Z8conv_prePfS_S_iiii,"",@"SHT_CUDA_INFO"
	.sectionflags	@""
	.align	4


	//----- nvinfo : EIATTR_CUDA_API_VERSION
	.align		4
        /*0000*/ 	.byte	0x04, 0x37
        /*0002*/ 	.short	(.L_95 - .L_94)
.L_94:
        /*0004*/ 	.word	0x00000082


	//----- nvinfo : EIATTR_KPARAM_INFO
	.align		4
.L_95:
        /*0008*/ 	.byte	0x04, 0x17
        /*000a*/ 	.short	(.L_97 - .L_96)
.L_96:
        /*000c*/ 	.word	0x00000000
        /*0010*/ 	.short	0x0006
        /*0012*/ 	.short	0x0024
        /*0014*/ 	.byte	0x00, 0xf0, 0x11, 0x00


	//----- nvinfo : EIATTR_KPARAM_INFO
	.align		4
.L_97:
        /*0018*/ 	.byte	0x04, 0x17
        /*001a*/ 	.short	(.L_99 - .L_98)
.L_98:
        /*001c*/ 	.word	0x00000000
        /*0020*/ 	.short	0x0005
        /*0022*/ 	.short	0x0020
        /*0024*/ 	.byte	0x00, 0xf0, 0x11, 0x00


	//----- nvinfo : EIATTR_KPARAM_INFO
	.align		4
.L_99:
        /*0028*/ 	.byte	0x04, 0x17
        /*002a*/ 	.short	(.L_101 - .L_100)
.L_100:
        /*002c*/ 	.word	0x00000000
        /*0030*/ 	.short	0x0004
        /*0032*/ 	.short	0x001c
        /*0034*/ 	.byte	0x00, 0xf0, 0x11, 0x00


	//----- nvinfo : EIATTR_KPARAM_INFO
	.align		4
.L_101:
        /*0038*/ 	.byte	0x04, 0x17
        /*003a*/ 	.short	(.L_103 - .L_102)
.L_102:
        /*003c*/ 	.word	0x00000000
        /*0040*/ 	.short	0x0003
        /*0042*/ 	.short	0x0018
        /*0044*/ 	.byte	0x00, 0xf0, 0x11, 0x00


	//----- nvinfo : EIATTR_KPARAM_INFO
	.align		4
.L_103:
        /*0048*/ 	.byte	0x04, 0x17
        /*004a*/ 	.short	(.L_105 - .L_104)
.L_104:
        /*004c*/ 	.word	0x00000000
        /*0050*/ 	.short	0x0002
        /*0052*/ 	.short	0x0010
        /*0054*/ 	.byte	0x00, 0xf5, 0x21, 0x00


	//----- nvinfo : EIATTR_KPARAM_INFO
	.align		4
.L_105:
        /*0058*/ 	.byte	0x04, 0x17
        /*005a*/ 	.short	(.L_107 - .L_106)
.L_106:
        /*005c*/ 	.word	0x00000000
        /*0060*/ 	.short	0x0001
        /*0062*/ 	.short	0x0008
        /*0064*/ 	.byte	0x00, 0xf5, 0x21, 0x00


	//----- nvinfo : EIATTR_KPARAM_INFO
	.align		4
.L_107:
        /*0068*/ 	.byte	0x04, 0x17
        /*006a*/ 	.short	(.L_109 - .L_108)
.L_108:
        /*006c*/ 	.word	0x00000000
        /*0070*/ 	.short	0x0000
        /*0072*/ 	.short	0x0000
        /*0074*/ 	.byte	0x00, 0xf5, 0x21, 0x00


	//----- nvinfo : EIATTR_SPARSE_MMA_MASK
	.align		4
.L_109:
        /*0078*/ 	.byte	0x03, 0x50
        /*007a*/ 	.short	0x0000


	//----- nvinfo : EIATTR_MAXREG_COUNT
	.align		4
        /*007c*/ 	.byte	0x03, 0x1b
        /*007e*/ 	.short	0x00ff


	//----- nvinfo : EIATTR_MERCURY_ISA_VERSION
	.align		4
        /*0080*/ 	.byte	0x03, 0x5f
        /*0082*/ 	.short	0x0101


	//----- nvinfo : EIATTR_VRC_CTA_INIT_COUNT
	.align		4
        /*0084*/ 	.byte	0x02, 0x4a
	.zero		1
	.zero		1


	//----- nvinfo : EIATTR_EXIT_INSTR_OFFSETS
	.align		4
        /*0088*/ 	.byte	0x04, 0x1c
        /*008a*/ 	.short	(.L_111 - .L_110)


	//   ....[0]....
.L_110:
        /*008c*/ 	.word	0x000002d0


	//   ....[1]....
        /*0090*/ 	.word	0x00000ec0


	//----- nvinfo : EIATTR_CBANK_PARAM_SIZE
	.align		4
.L_111:
        /*0094*/ 	.byte	0x03, 0x19
        /*0096*/ 	.short	0x0028


	//----- nvinfo : EIATTR_PARAM_CBANK
	.align		4
        /*0098*/ 	.byte	0x04, 0x0a
        /*009a*/ 	.short	(.L_113 - .L_112)
	.align		4
.L_112:
        /*009c*/ 	.word	index@(.nv.constant0._Z8conv_prePfS_S_iiii)
        /*00a0*/ 	.short	0x0380
        /*00a2*/ 	.short	0x0028


	//----- nvinfo : EIATTR_SW_WAR
	.align		4
.L_113:
        /*00a4*/ 	.byte	0x04, 0x36
        /*00a6*/ 	.short	(.L_115 - .L_114)
.L_114:
        /*00a8*/ 	.word	0x00000008
.L_115:


//--------------------- .nv.info._Z10conv_ReLU2PfS_S_iiii --------------------------
	.section	.nv.info._Z10conv_ReLU2PfS_S_iiii,"",@"SHT_CUDA_INFO"
	.sectionflags	@""
	.align	4


	//----- nvinfo : EIATTR_CUDA_API_VERSION
	.align		4
        /*0000*/ 	.byte	0x04, 0x37
        /*0002*/ 	.short	(.L_117 - .L_116)
.L_116:
        /*0004*/ 	.word	0x00000082


	//----- nvinfo : EIATTR_KPARAM_INFO
	.align		4
.L_117:
        /*0008*/ 	.byte	0x04, 0x17
        /*000a*/ 	.short	(.L_119 - .L_118)
.L_118:
        /*000c*/ 	.word	0x00000000
        /*0010*/ 	.short	0x0006
        /*0012*/ 	.short	0x0024
        /*0014*/ 	.byte	0x00, 0xf0, 0x11, 0x00


	//----- nvinfo : EIATTR_KPARAM_INFO
	.align		4
.L_119:
        /*0018*/ 	.byte	0x04, 0x17
        /*001a*/ 	.short	(.L_121 - .L_120)
.L_120:
        /*001c*/ 	.word	0x00000000
        /*0020*/ 	.short	0x0005
        /*0022*/ 	.short	0x0020
        /*0024*/ 	.byte	0x00, 0xf0, 0x11, 0x00


	//----- nvinfo : EIATTR_KPARAM_INFO
	.align		4
.L_121:
        /*0028*/ 	.byte	0x04, 0x17
        /*002a*/ 	.short	(.L_123 - .L_122)
.L_122:
        /*002c*/ 	.word	0x00000000
        /*0030*/ 	.short	0x0004
        /*0032*/ 	.short	0x001c
        /*0034*/ 	.byte	0x00, 0xf0, 0x11, 0x00


	//----- nvinfo : EIATTR_KPARAM_INFO
	.align		4
.L_123:
        /*0038*/ 	.byte	0x04, 0x17
        /*003a*/ 	.short	(.L_125 - .L_124)
.L_124:
        /*003c*/ 	.word	0x00000000
        /*0040*/ 	.short	0x0003
        /*0042*/ 	.short	0x0018
        /*0044*/ 	.byte	0x00, 0xf0, 0x11, 0x00


	//----- nvinfo : EIATTR_KPARAM_INFO
	.align		4
.L_125:
        /*0048*/ 	.byte	0x04, 0x17
        /*004a*/ 	.short	(.L_127 - .L_126)
.L_126:
        /*004c*/ 	.word	0x00000000
        /*0050*/ 	.short	0x0002
        /*0052*/ 	.short	0x0010
        /*0054*/ 	.byte	0x00, 0xf5, 0x21, 0x00


	//----- nvinfo : EIATTR_KPARAM_INFO
	.align		4
.L_127:
        /*0058*/ 	.byte	0x04, 0x17
        /*005a*/ 	.short	(.L_129 - .L_128)
.L_128:
        /*005c*/ 	.word	0x00000000
        /*0060*/ 	.short	0x0001
        /*0062*/ 	.short	0x0008
        /*0064*/ 	.byte	0x00, 0xf5, 0x21, 0x00


	//----- nvinfo : EIATTR_KPARAM_INFO
	.align		4
.L_129:
        /*0068*/ 	.byte	0x04, 0x17
        /*006a*/ 	.short	(.L_131 - .L_130)
.L_130:
        /*006c*/ 	.word	0x00000000
        /*0070*/ 	.short	0x0000
        /*0072*/ 	.short	0x0000
        /*0074*/ 	.byte	0x00, 0xf5, 0x21, 0x00


	//----- nvinfo : EIATTR_SPARSE_MMA_MASK
	.align		4
.L_131:
        /*0078*/ 	.byte	0x03, 0x50
        /*007a*/ 	.short	0x0000


	//----- nvinfo : EIATTR_MAXREG_COUNT
	.align		4
        /*007c*/ 	.byte	0x03, 0x1b
        /*007e*/ 	.short	0x00ff


	//----- nvinfo : EIATTR_MERCURY_ISA_VERSION
	.align		4
        /*0080*/ 	.byte	0x03, 0x5f
        /*0082*/ 	.short	0x0101


	//----- nvinfo : EIATTR_VRC_CTA_INIT_COUNT
	.align		4
        /*0084*/ 	.byte	0x02, 0x4a
	.zero		1
	.zero		1


	//----- nvinfo : EIATTR_EXIT_INSTR_OFFSETS
	.align		4
        /*0088*/ 	.byte	0x04, 0x1c
        /*008a*/ 	.short	(.L_133 - .L_132)


	//   ....[0]....
.L_132:
        /*008c*/ 	.word	0x000002d0


	//   ....[1]....
        /*0090*/ 	.word	0x00000ed0


	//----- nvinfo : EIATTR_CBANK_PARAM_SIZE
	.align		4
.L_133:
        /*0094*/ 	.byte	0x03, 0x19
        /*0096*/ 	.short	0x0028


	//----- nvinfo : EIATTR_PARAM_CBANK
	.align		4
        /*0098*/ 	.byte	0x04, 0x0a
        /*009a*/ 	.short	(.L_135 - .L_134)
	.align		4
.L_134:
        /*009c*/ 	.word	index@(.nv.constant0._Z10conv_ReLU2PfS_S_iiii)
        /*00a0*/ 	.short	0x0380
        /*00a2*/ 	.short	0x0028


	//----- nvinfo : EIATTR_SW_WAR
	.align		4
.L_135:
        /*00a4*/ 	.byte	0x04, 0x36
        /*00a6*/ 	.short	(.L_137 - .L_136)
.L_136:
        /*00a8*/ 	.word	0x00000008
.L_137:


//--------------------- .nv.info._Z27batched_convolve_v2_SigmoidPKfS0_Pfiiimmm --------------------------
	.section	.nv.info._Z27batched_convolve_v2_SigmoidPKfS0_Pfiiimmm,"",@"SHT_CUDA_INFO"
	.sectionflags	@""
	.align	4


	//----- nvinfo : EIATTR_CUDA_API_VERSION
	.align		4
        /*0000*/ 	.byte	0x04, 0x37
        /*0002*/ 	.short	(.L_139 - .L_138)
.L_138:
        /*0004*/ 	.word	0x00000082


	//----- nvinfo : EIATTR_KPARAM_INFO
	.align		4
.L_139:
        /*0008*/ 	.byte	0x04, 0x17
        /*000a*/ 	.short	(.L_141 - .L_140)
.L_140:
        /*000c*/ 	.word	0x00000000
        /*0010*/ 	.short	0x0008
        /*0012*/ 	.short	0x0038
        /*0014*/ 	.byte	0x00, 0xf0, 0x21, 0x00


	//----- nvinfo : EIATTR_KPARAM_INFO
	.align		4
.L_141:
        /*0018*/ 	.byte	0x04, 0x17
        /*001a*/ 	.short	(.L_143 - .L_142)
.L_142:
        /*001c*/ 	.word	0x00000000
        /*0020*/ 	.short	0x0007
        /*0022*/ 	.short	0x0030
        /*0024*/ 	.byte	0x00, 0xf0, 0x21, 0x00


	//----- nvinfo : EIATTR_KPARAM_INFO
	.align		4
.L_143:
        /*0028*/ 	.byte	0x04, 0x17
        /*002a*/ 	.short	(.L_145 - .L_144)
.L_144:
        /*002c*/ 	.word	0x00000000
        /*0030*/ 	.short	0x0006
        /*0032*/ 	.short	0x0028
        /*0034*/ 	.byte	0x00, 0xf0, 0x21, 0x00


	//----- nvinfo : EIATTR_KPARAM_INFO
	.align		4
.L_145:
        /*0038*/ 	.byte	0x04, 0x17
        /*003a*/ 	.short	(.L_147 - .L_146)
.L_146:
        /*003c*/ 	.word	0x00000000
        /*0040*/ 	.short	0x0005
        /*0042*/ 	.short	0x0020
        /*0044*/ 	.byte	0x00, 0xf0, 0x11, 0x00


	//----- nvinfo : EIATTR_KPARAM_INFO
	.align		4
.L_147:
        /*0048*/ 	.byte	0x04, 0x17
        /*004a*/ 	.short	(.L_149 - .L_148)
.L_148:
        /*004c*/ 	.word	0x00000000
        /*0050*/ 	.short	0x0004
        /*0052*/ 	.short	0x001c
        /*0054*/ 	.byte	0x00, 0xf0, 0x11, 0x00


	//----- nvinfo : EIATTR_KPARAM_INFO
	.align		4
.L_149:
        /*0058*/ 	.byte	0x04, 0x17
        /*005a*/ 	.short	(.L_151 - .L_150)
.L_150:
        /*005c*/ 	.word	0x00000000
        /*0060*/ 	.short	0x0003
        /*0062*/ 	.short	0x0018
        /*0064*/ 	.byte	0x00, 0xf0, 0x11, 0x00


	//----- nvinfo : EIATTR_KPARAM_INFO
	.align		4
.L_151:
        /*0068*/ 	.byte	0x04, 0x17
        /*006a*/ 	.short	(.L_153 - .L_152)
.L_152:
        /*006c*/ 	.word	0x00000000
        /*0070*/ 	.short	0x0002
        /*0072*/ 	.short	0x0010
        /*0074*/ 	.byte	0x00, 0xf5, 0x21, 0x00


	//----- nvinfo : EIATTR_KPARAM_INFO
	.align		4
.L_153:
        /*0078*/ 	.byte	0x04, 0x17
        /*007a*/ 	.short	(.L_155 - .L_154)
.L_154:
        /*007c*/ 	.word	0x00000000
        /*0080*/ 	.short	0x0001
        /*0082*/ 	.short	0x0008
        /*0084*/ 	.byte	0x00, 0xf5, 0x21, 0x00


	//----- nvinfo : EIATTR_KPARAM_INFO
	.align		4
.L_155:
        /*0088*/ 	.byte	0x04, 0x17
        /*008a*/ 	.short	(.L_157 - .L_156)
.L_156:
        /*008c*/ 	.word	0x00000000
        /*0090*/ 	.short	0x0000
        /*0092*/ 	.short	0x0000
        /*0094*/ 	.byte	0x00, 0xf5, 0x21, 0x00


	//----- nvinfo : EIATTR_SPARSE_MMA_MASK
	.align		4
.L_157:
        /*0098*/ 	.byte	0x03, 0x50
        /*009a*/ 	.short	0x0000


	//----- nvinfo : EIATTR_MAXREG_COUNT
	.align		4
        /*009c*/ 	.byte	0x03, 0x1b
        /*009e*/ 	.short	0x00ff


	//----- nvinfo : EIATTR_NUM_BARRIERS
	.align		4
        /*00a0*/ 	.byte	0x02, 0x4c
        /*00a2*/ 	.byte	0x01
	.zero		1


	//----- nvinfo : EIATTR_MERCURY_ISA_VERSION
	.align		4
        /*00a4*/ 	.byte	0x03, 0x5f
        /*00a6*/ 	.short	0x0101


	//----- nvinfo : EIATTR_VRC_CTA_INIT_COUNT
	.align		4
        /*00a8*/ 	.byte	0x02, 0x4a
	.zero		1
	.zero		1


	//----- nvinfo : EIATTR_EXIT_INSTR_OFFSETS
	.align		4
        /*00ac*/ 	.byte	0x04, 0x1c
        /*00ae*/ 	.short	(.L_159 - .L_158)


	//   ....[0]....
.L_158:
        /*00b0*/ 	.word	0x00000240


	//   ....[1]....
        /*00b4*/ 	.word	0x000002c0


	//   ....[2]....
        /*00b8*/ 	.word	0x00001630


	//----- nvinfo : EIATTR_CRS_STACK_SIZE
	.align		4
.L_159:
        /*00bc*/ 	.byte	0x04, 0x1e
        /*00be*/ 	.short	(.L_161 - .L_160)
.L_160:
        /*00c0*/ 	.word	0x00000000


	//----- nvinfo : EIATTR_CBANK_PARAM_SIZE
	.align		4
.L_161:
        /*00c4*/ 	.byte	0x03, 0x19
        /*00c6*/ 	.short	0x0040


	//----- nvinfo : EIATTR_PARAM_CBANK
	.align		4
        /*00c8*/ 	.byte	0x04, 0x0a
        /*00ca*/ 	.short	(.L_163 - .L_162)
	.align		4
.L_162:
        /*00cc*/ 	.word	index@(.nv.constant0._Z27batched_convolve_v2_SigmoidPKfS0_Pfiiimmm)
        /*00d0*/ 	.short	0x0380
        /*00d2*/ 	.short	0x0040


	//----- nvinfo : EIATTR_SW_WAR
	.align		4
.L_163:
        /*00d4*/ 	.byte	0x04, 0x36
        /*00d6*/ 	.short	(.L_165 - .L_164)
.L_164:
        /*00d8*/ 	.word	0x00000008
.L_165:


//--------------------- .nv.info._Z24batched_convolve_v2_ReLUPKfS0_Pfiiimmm --------------------------
	.section	.nv.info._Z24batched_convolve_v2_ReLUPKfS0_Pfiiimmm,"",@"SHT_CUDA_INFO"
	.sectionflags	@""
	.align	4


	//----- nvinfo : EIATTR_CUDA_API_VERSION
	.align		4
        /*0000*/ 	.byte	0x04, 0x37
        /*0002*/ 	.short	(.L_167 - .L_166)
.L_166:
        /*0004*/ 	.word	0x00000082


	//----- nvinfo : EIATTR_KPARAM_INFO
	.align		4
.L_167:
        /*0008*/ 	.byte	0x04, 0x17
        /*000a*/ 	.short	(.L_169 - .L_168)
.L_168:
        /*000c*/ 	.word	0x00000000
        /*0010*/ 	.short	0x0008
        /*0012*/ 	.short	0x0038
        /*0014*/ 	.byte	0x00, 0xf0, 0x21, 0x00


	//----- nvinfo : EIATTR_KPARAM_INFO
	.align		4
.L_169:
        /*0018*/ 	.byte	0x04, 0x17
        /*001a*/ 	.short	(.L_171 - .L_170)
.L_170:
        /*001c*/ 	.word	0x00000000
        /*0020*/ 	.short	0x0007
        /*0022*/ 	.short	0x0030
        /*0024*/ 	.byte	0x00, 0xf0, 0x21, 0x00


	//----- nvinfo : EIATTR_KPARAM_INFO
	.align		4
.L_171:
        /*0028*/ 	.byte	0x04, 0x17
        /*002a*/ 	.short	(.L_173 - .L_172)
.L_172:
        /*002c*/ 	.word	0x00000000
        /*0030*/ 	.short	0x0006
        /*0032*/ 	.short	0x0028
        /*0034*/ 	.byte	0x00, 0xf0, 0x21, 0x00


	//----- nvinfo : EIATTR_KPARAM_INFO
	.align		4
.L_173:
        /*0038*/ 	.byte	0x04, 0x17
        /*003a*/ 	.short	(.L_175 - .L_174)
.L_174:
        /*003c*/ 	.word	0x00000000
        /*0040*/ 	.short	0x0005
        /*0042*/ 	.short	0x0020
        /*0044*/ 	.byte	0x00, 0xf0, 0x11, 0x00


	//----- nvinfo : EIATTR_KPARAM_INFO
	.align		4
.L_175:
        /*0048*/ 	.byte	0x04, 0x17
        /*004a*/ 	.short	(.L_177 - .L_176)
.L_176:
        /*004c*/ 	.word	0x00000000
        /*0050*/ 	.short	0x0004
        /*0052*/ 	.short	0x001c
        /*0054*/ 	.byte	0x00, 0xf0, 0x11, 0x00


	//----- nvinfo : EIATTR_KPARAM_INFO
	.align		4
.L_177:
        /*0058*/ 	.byte	0x04, 0x17
        /*005a*/ 	.short	(.L_179 - .L_178)
.L_178:
        /*005c*/ 	.word	0x00000000
        /*0060*/ 	.short	0x0003
        /*0062*/ 	.short	0x0018
        /*0064*/ 	.byte	0x00, 0xf0, 0x11, 0x00


	//----- nvinfo : EIATTR_KPARAM_INFO
	.align		4
.L_179:
        /*0068*/ 	.byte	0x04, 0x17
        /*006a*/ 	.short	(.L_181 - .L_180)
.L_180:
        /*006c*/ 	.word	0x00000000
        /*0070*/ 	.short	0x0002
        /*0072*/ 	.short	0x0010
        /*0074*/ 	.byte	0x00, 0xf5, 0x21, 0x00


	//----- nvinfo : EIATTR_KPARAM_INFO
	.align		4
.L_181:
        /*0078*/ 	.byte	0x04, 0x17
        /*007a*/ 	.short	(.L_183 - .L_182)
.L_182:
        /*007c*/ 	.word	0x00000000
        /*0080*/ 	.short	0x0001
        /*0082*/ 	.short	0x0008
        /*0084*/ 	.byte	0x00, 0xf5, 0x21, 0x00


	//----- nvinfo : EIATTR_KPARAM_INFO
	.align		4
.L_183:
        /*0088*/ 	.byte	0x04, 0x17
        /*008a*/ 	.short	(.L_185 - .L_184)
.L_184:
        /*008c*/ 	.word	0x00000000
        /*0090*/ 	.short	0x0000
        /*0092*/ 	.short	0x0000
        /*0094*/ 	.byte	0x00, 0xf5, 0x21, 0x00


	//----- nvinfo : EIATTR_SPARSE_MMA_MASK
	.align		4
.L_185:
        /*0098*/ 	.byte	0x03, 0x50
        /*009a*/ 	.short	0x0000


	//----- nvinfo : EIATTR_MAXREG_COUNT
	.align		4
        /*009c*/ 	.byte	0x03, 0x1b
        /*009e*/ 	.short	0x00ff


	//----- nvinfo : EIATTR_NUM_BARRIERS
	.align		4
        /*00a0*/ 	.byte	0x02, 0x4c
        /*00a2*/ 	.byte	0x01
	.zero		1


	//----- nvinfo : EIATTR_MERCURY_ISA_VERSION
	.align		4
        /*00a4*/ 	.byte	0x03, 0x5f
        /*00a6*/ 	.short	0x0101


	//----- nvinfo : EIATTR_VRC_CTA_INIT_COUNT
	.align		4
        /*00a8*/ 	.byte	0x02, 0x4a
	.zero		1
	.zero		1


	//----- nvinfo : EIATTR_EXIT_INSTR_OFFSETS
	.align		4
        /*00ac*/ 	.byte	0x04, 0x1c
        /*00ae*/ 	.short	(.L_187 - .L_186)


	//   ....[0]....
.L_186:
        /*00b0*/ 	.word	0x00000240


	//   ....[1]....
        /*00b4*/ 	.word	0x000002c0


	//   ....[2]....
        /*00b8*/ 	.word	0x00001480


	//----- nvinfo : EIATTR_CRS_STACK_SIZE
	.align		4
.L_187:
        /*00bc*/ 	.byte	0x04, 0x1e
        /*00be*/ 	.short	(.L_189 - .L_188)
.L_188:
        /*00c0*/ 	.word	0x00000000


	//----- nvinfo : EIATTR_CBANK_PARAM_SIZE
	.align		4
.L_189:
        /*00c4*/ 	.byte	0x03, 0x19
        /*00c6*/ 	.short	0x0040


	//----- nvinfo : EIATTR_PARAM_CBANK
	.align		4
        /*00c8*/ 	.byte	0x04, 0x0a
        /*00ca*/ 	.short	(.L_191 - .L_190)
	.align		4
.L_190:
        /*00cc*/ 	.word	index@(.nv.constant0._Z24batched_convolve_v2_ReLUPKfS0_Pfiiimmm)
        /*00d0*/ 	.short	0x0380
        /*00d2*/ 	.short	0x0040


	//----- nvinfo : EIATTR_SW_WAR
	.align		4
.L_191:
        /*00d4*/ 	.byte	0x04, 0x36
        /*00d6*/ 	.short	(.L_193 - .L_192)
.L_192:
        /*00d8*/ 	.word	0x00000008
.L_193:


//--------------------- .nv.info._Z27batched_convolve_v1_SigmoidPKfS0_Pfiiimm --------------------------
	.section	.nv.info._Z27batched_convolve_v1_SigmoidPKfS0_Pfiiimm,"",@"SHT_CUDA_INFO"
	.sectionflags	@""
	.align	4


	//----- nvinfo : EIATTR_CUDA_API_VERSION
	.align		4
        /*0000*/ 	.byte	0x04, 0x37
        /*0002*/ 	.short	(.L_195 - .L_194)
.L_194:
        /*0004*/ 	.word	0x00000082


	//----- nvinfo : EIATTR_KPARAM_INFO
	.align		4
.L_195:
        /*0008*/ 	.byte	0x04, 0x17
        /*000a*/ 	.short	(.L_197 - .L_196)
.L_196:
        /*000c*/ 	.word	0x00000000
        /*0010*/ 	.short	0x0007
        /*0012*/ 	.short	0x0030
        /*0014*/ 	.byte	0x00, 0xf0, 0x21, 0x00


	//----- nvinfo : EIATTR_KPARAM_INFO
	.align		4
.L_197:
        /*0018*/ 	.byte	0x04, 0x17
        /*001a*/ 	.short	(.L_199 - .L_198)
.L_198:
        /*001c*/ 	.word	0x00000000
        /*0020*/ 	.short	0x0006
        /*0022*/ 	.short	0x0028
        /*0024*/ 	.byte	0x00, 0xf0, 0x21, 0x00


	//----- nvinfo : EIATTR_KPARAM_INFO
	.align		4
.L_199:
        /*0028*/ 	.byte	0x04, 0x17
        /*002a*/ 	.short	(.L_201 - .L_200)
.L_200:
        /*002c*/ 	.word	0x00000000
        /*0030*/ 	.short	0x0005
        /*0032*/ 	.short	0x0020
        /*0034*/ 	.byte	0x00, 0xf0, 0x11, 0x00


	//----- nvinfo : EIATTR_KPARAM_INFO
	.align		4
.L_201:
        /*0038*/ 	.byte	0x04, 0x17
        /*003a*/ 	.short	(.L_203 - .L_202)
.L_202:
        /*003c*/ 	.word	0x00000000
        /*0040*/ 	.short	0x0004
        /*0042*/ 	.short	0x001c
        /*0044*/ 	.byte	0x00, 0xf0, 0x11, 0x00


	//----- nvinfo : EIATTR_KPARAM_INFO
	.align		4
.L_203:
        /*0048*/ 	.byte	0x04, 0x17
        /*004a*/ 	.short	(.L_205 - .L_204)
.L_204:
        /*004c*/ 	.word	0x00000000
        /*0050*/ 	.short	0x0003
        /*0052*/ 	.short	0x0018
        /*0054*/ 	.byte	0x00, 0xf0, 0x11, 0x00


	//----- nvinfo : EIATTR_KPARAM_INFO
	.align		4
.L_205:
        /*0058*/ 	.byte	0x04, 0x17
        /*005a*/ 	.short	(.L_207 - .L_206)
.L_206:
        /*005c*/ 	.word	0x00000000
        /*0060*/ 	.short	0x0002
        /*0062*/ 	.short	0x0010
        /*0064*/ 	.byte	0x00, 0xf5, 0x21, 0x00


	//----- nvinfo : EIATTR_KPARAM_INFO
	.align		4
.L_207:
        /*0068*/ 	.byte	0x04, 0x17
        /*006a*/ 	.short	(.L_209 - .L_208)
.L_208:
        /*006c*/ 	.word	0x00000000
        /*0070*/ 	.short	0x0001
        /*0072*/ 	.short	0x0008
        /*0074*/ 	.byte	0x00, 0xf5, 0x21, 0x00


	//----- nvinfo : EIATTR_KPARAM_INFO
	.align		4
.L_209:
        /*0078*/ 	.byte	0x04, 0x17
        /*007a*/ 	.short	(.L_211 - .L_210)
.L_210:
        /*007c*/ 	.word	0x00000000
        /*0080*/ 	.short	0x0000
        /*0082*/ 	.short	0x0000
        /*0084*/ 	.byte	0x00, 0xf5, 0x21, 0x00


	//----- nvinfo : EIATTR_SPARSE_MMA_MASK
	.align		4
.L_211:
        /*0088*/ 	.byte	0x03, 0x50
        /*008a*/ 	.short	0x0000


	//----- nvinfo : EIATTR_MAXREG_COUNT
	.align		4
        /*008c*/ 	.byte	0x03, 0x1b
        /*008e*/ 	.short	0x00ff


	//----- nvinfo : EIATTR_NUM_BARRIERS
	.align		4
        /*0090*/ 	.byte	0x02, 0x4c
        /*0092*/ 	.byte	0x01
	.zero		1


	//----- nvinfo : EIATTR_MERCURY_ISA_VERSION
	.align		4
        /*0094*/ 	.byte	0x03, 0x5f
        /*0096*/ 	.short	0x0101


	//----- nvinfo : EIATTR_VRC_CTA_INIT_COUNT
	.align		4
        /*0098*/ 	.byte	0x02, 0x4a
	.zero		1
	.zero		1


	//----- nvinfo : EIATTR_EXIT_INSTR_OFFSETS
	.align		4
        /*009c*/ 	.byte	0x04, 0x1c
        /*009e*/ 	.short	(.L_213 - .L_212)


	//   ....[0]....
.L_212:
        /*00a0*/ 	.word	0x00000240


	//   ....[1]....
        /*00a4*/ 	.word	0x000002d0


	//   ....[2]....
        /*00a8*/ 	.word	0x00001010


	//----- nvinfo : EIATTR_CRS_STACK_SIZE
	.align		4
.L_213:
        /*00ac*/ 	.byte	0x04, 0x1e
        /*00ae*/ 	.short	(.L_215 - .L_214)
.L_214:
        /*00b0*/ 	.word	0x00000000


	//----- nvinfo : EIATTR_CBANK_PARAM_SIZE
	.align		4
.L_215:
        /*00b4*/ 	.byte	0x03, 0x19
        /*00b6*/ 	.short	0x0038


	//----- nvinfo : EIATTR_PARAM_CBANK
	.align		4
        /*00b8*/ 	.byte	0x04, 0x0a
        /*00ba*/ 	.short	(.L_217 - .L_216)
	.align		4
.L_216:
        /*00bc*/ 	.word	index@(.nv.constant0._Z27batched_convolve_v1_SigmoidPKfS0_Pfiiimm)
        /*00c0*/ 	.short	0x0380
        /*00c2*/ 	.short	0x0038


	//----- nvinfo : EIATTR_SW_WAR
	.align		4
.L_217:
        /*00c4*/ 	.byte	0x04, 0x36
        /*00c6*/ 	.short	(.L_219 - .L_218)
.L_218:
        /*00c8*/ 	.word	0x00000008
.L_219:


//--------------------- .nv.info._Z24batched_convolve_v1_ReLUPKfS0_Pfiiimm --------------------------
	.section	.nv.info._Z24batched_convolve_v1_ReLUPKfS0_Pfiiimm,"",@"SHT_CUDA_INFO"
	.sectionflags	@""
	.align	4


	//----- nvinfo : EIATTR_CUDA_API_VERSION
	.align		4
        /*0000*/ 	.byte	0x04, 0x37
        /*0002*/ 	.short	(.L_221 - .L_220)
.L_220:
        /*0004*/ 	.word	0x00000082


	//----- nvinfo : EIATTR_KPARAM_INFO
	.align		4
.L_221:
        /*0008*/ 	.byte	0x04, 0x17
        /*000a*/ 	.short	(.L_223 - .L_222)
.L_222:
        /*000c*/ 	.word	0x00000000
        /*0010*/ 	.short	0x0007
        /*0012*/ 	.short	0x0030
        /*0014*/ 	.byte	0x00, 0xf0, 0x21, 0x00


	//----- nvinfo : EIATTR_KPARAM_INFO
	.align		4
.L_223:
        /*0018*/ 	.byte	0x04, 0x17
        /*001a*/ 	.short	(.L_225 - .L_224)
.L_224:
        /*001c*/ 	.word	0x00000000
        /*0020*/ 	.short	0x0006
        /*0022*/ 	.short	0x0028
        /*0024*/ 	.byte	0x00, 0xf0, 0x21, 0x00


	//----- nvinfo : EIATTR_KPARAM_INFO
	.align		4
.L_225:
        /*0028*/ 	.byte	0x04, 0x17
        /*002a*/ 	.short	(.L_227 - .L_226)
.L_226:
        /*002c*/ 	.word	0x00000000
        /*0030*/ 	.short	0x0005
        /*0032*/ 	.short	0x0020
        /*0034*/ 	.byte	0x00, 0xf0, 0x11, 0x00


	//----- nvinfo : EIATTR_KPARAM_INFO
	.align		4
.L_227:
        /*0038*/ 	.byte	0x04, 0x17
        /*003a*/ 	.short	(.L_229 - .L_228)
.L_228:
        /*003c*/ 	.word	0x00000000
        /*0040*/ 	.short	0x0004
        /*0042*/ 	.short	0x001c
        /*0044*/ 	.byte	0x00, 0xf0, 0x11, 0x00


	//----- nvinfo : EIATTR_KPARAM_INFO
	.align		4
.L_229:
        /*0048*/ 	.byte	0x04, 0x17
        /*004a*/ 	.short	(.L_231 - .L_230)
.L_230:
        /*004c*/ 	.word	0x00000000
        /*0050*/ 	.short	0x0003
        /*0052*/ 	.short	0x0018
        /*0054*/ 	.byte	0x00, 0xf0, 0x11, 0x00


	//----- nvinfo : EIATTR_KPARAM_INFO
	.align		4
.L_231:
        /*0058*/ 	.byte	0x04, 0x17
        /*005a*/ 	.short	(.L_233 - .L_232)
.L_232:
        /*005c*/ 	.word	0x00000000
        /*0060*/ 	.short	0x0002
        /*0062*/ 	.short	0x0010
        /*0064*/ 	.byte	0x00, 0xf5, 0x21, 0x00


	//----- nvinfo : EIATTR_KPARAM_INFO
	.align		4
.L_233:
        /*0068*/ 	.byte	0x04, 0x17
        /*006a*/ 	.short	(.L_235 - .L_234)
.L_234:
        /*006c*/ 	.word	0x00000000
        /*0070*/ 	.short	0x0001
        /*0072*/ 	.short	0x0008
        /*0074*/ 	.byte	0x00, 0xf5, 0x21, 0x00


	//----- nvinfo : EIATTR_KPARAM_INFO
	.align		4
.L_235:
        /*0078*/ 	.byte	0x04, 0x17
        /*007a*/ 	.short	(.L_237 - .L_236)
.L_236:
        /*007c*/ 	.word	0x00000000
        /*0080*/ 	.short	0x0000
        /*0082*/ 	.short	0x0000
        /*0084*/ 	.byte	0x00, 0xf5, 0x21, 0x00


	//----- nvinfo : EIATTR_SPARSE_MMA_MASK
	.align		4
.L_237:
        /*0088*/ 	.byte	0x03, 0x50
        /*008a*/ 	.short	0x0000


	//----- nvinfo : EIATTR_MAXREG_COUNT
	.align		4
        /*008c*/ 	.byte	0x03, 0x1b
        /*008e*/ 	.short	0x00ff


	//----- nvinfo : EIATTR_NUM_BARRIERS
	.align		4
        /*0090*/ 	.byte	0x02, 0x4c
        /*0092*/ 	.byte	0x01
	.zero		1


	//----- nvinfo : EIATTR_MERCURY_ISA_VERSION
	.align		4
        /*0094*/ 	.byte	0x03, 0x5f
        /*0096*/ 	.short	0x0101


	//----- nvinfo : EIATTR_VRC_CTA_INIT_COUNT
	.align		4
        /*0098*/ 	.byte	0x02, 0x4a
	.zero		1
	.zero		1


	//----- nvinfo : EIATTR_EXIT_INSTR_OFFSETS
	.align		4
        /*009c*/ 	.byte	0x04, 0x1c
        /*009e*/ 	.short	(.L_239 - .L_238)


	//   ....[0]....
.L_238:
        /*00a0*/ 	.word	0x00000240


	//   ....[1]....
        /*00a4*/ 	.word	0x000002d0


	//   ....[2]....
        /*00a8*/ 	.word	0x00000e60


	//----- nvinfo : EIATTR_CRS_STACK_SIZE
	.align		4
.L_239:
        /*00ac*/ 	.byte	0x04, 0x1e
        /*00ae*/ 	.short	(.L_241 - .L_240)
.L_240:
        /*00b0*/ 	.word	0x00000000


	//----- nvinfo : EIATTR_CBANK_PARAM_SIZE
	.align		4
.L_241:
        /*00b4*/ 	.byte	0x03, 0x19
        /*00b6*/ 	.short	0x0038


	//----- nvinfo : EIATTR_PARAM_CBANK
	.align		4
        /*00b8*/ 	.byte	0x04, 0x0a
        /*00ba*/ 	.short	(.L_243 - .L_242)
	.align		4
.L_242:
        /*00bc*/ 	.word	index@(.nv.constant0._Z24batched_convolve_v1_ReLUPKfS0_Pfiiimm)
        /*00c0*/ 	.short	0x0380
        /*00c2*/ 	.short	0x0038


	//----- nvinfo : EIATTR_SW_WAR
	.align		4
.L_243:
        /*00c4*/ 	.byte	0x04, 0x36
        /*00c6*/ 	.short	(.L_245 - .L_244)
.L_244:
        /*00c8*/ 	.word	0x00000008
.L_245:


//--------------------- .nv.info._Z19convolve_v1_SigmoidPKfS0_Pfiii --------------------------
	.section	.nv.info._Z19convolve_v1_SigmoidPKfS0_Pfiii,"",@"SHT_CUDA_INFO"
	.sectionflags	@""
	.align	4


	//----- nvinfo : EIATTR_CUDA_API_VERSION
	.align		4
        /*0000*/ 	.byte	0x04, 0x37
        /*0002*/ 	.short	(.L_247 - .L_246)
.L_246:
        /*0004*/ 	.word	0x00000082


	//----- nvinfo : EIATTR_KPARAM_INFO
	.align		4
.L_247:
        /*0008*/ 	.byte	0x04, 0x17
        /*000a*/ 	.short	(.L_249 - .L_248)
.L_248:
        /*000c*/ 	.word	0x00000000
        /*0010*/ 	.short	0x0005
        /*0012*/ 	.short	0x0020
        /*0014*/ 	.byte	0x00, 0xf0, 0x11, 0x00


	//----- nvinfo : EIATTR_KPARAM_INFO
	.align		4
.L_249:
        /*0018*/ 	.byte	0x04, 0x17
        /*001a*/ 	.short	(.L_251 - .L_250)
.L_250:
        /*001c*/ 	.word	0x00000000
        /*0020*/ 	.short	0x0004
        /*0022*/ 	.short	0x001c
        /*0024*/ 	.byte	0x00, 0xf0, 0x11, 0x00


	//----- nvinfo : EIATTR_KPARAM_INFO
	.align		4
.L_251:
        /*0028*/ 	.byte	0x04, 0x17
        /*002a*/ 	.short	(.L_253 - .L_252)
.L_252:
        /*002c*/ 	.word	0x00000000
        /*0030*/ 	.short	0x0003
        /*0032*/ 	.short	0x0018
        /*0034*/ 	.byte	0x00, 0xf0, 0x11, 0x00


	//----- nvinfo : EIATTR_KPARAM_INFO
	.align		4
.L_253:
        /*0038*/ 	.byte	0x04, 0x17
        /*003a*/ 	.short	(.L_255 - .L_254)
.L_254:
        /*003c*/ 	.word	0x00000000
        /*0040*/ 	.short	0x0002
        /*0042*/ 	.short	0x0010
        /*0044*/ 	.byte	0x00, 0xf5, 0x21, 0x00


	//----- nvinfo : EIATTR_KPARAM_INFO
	.align		4
.L_255:
        /*0048*/ 	.byte	0x04, 0x17
        /*004a*/ 	.short	(.L_257 - .L_256)
.L_256:
        /*004c*/ 	.word	0x00000000
        /*0050*/ 	.short	0x0001
        /*0052*/ 	.short	0x0008
        /*0054*/ 	.byte	0x00, 0xf5, 0x21, 0x00


	//----- nvinfo : EIATTR_KPARAM_INFO
	.align		4
.L_257:
        /*0058*/ 	.byte	0x04, 0x17
        /*005a*/ 	.short	(.L_259 - .L_258)
.L_258:
        /*005c*/ 	.word	0x00000000
        /*0060*/ 	.short	0x0000
        /*0062*/ 	.short	0x0000
        /*0064*/ 	.byte	0x00, 0xf5, 0x21, 0x00


	//----- nvinfo : EIATTR_SPARSE_MMA_MASK
	.align		4
.L_259:
        /*0068*/ 	.byte	0x03, 0x50
        /*006a*/ 	.short	0x0000


	//----- nvinfo : EIATTR_MAXREG_COUNT
	.align		4
        /*006c*/ 	.byte	0x03, 0x1b
        /*006e*/ 	.short	0x00ff


	//----- nvinfo : EIATTR_NUM_BARRIERS
	.align		4
        /*0070*/ 	.byte	0x02, 0x4c
        /*0072*/ 	.byte	0x01
	.zero		1


	//----- nvinfo : EIATTR_MERCURY_ISA_VERSION
	.align		4
        /*0074*/ 	.byte	0x03, 0x5f
        /*0076*/ 	.short	0x0101


	//----- nvinfo : EIATTR_VRC_CTA_INIT_COUNT
	.align		4
        /*0078*/ 	.byte	0x02, 0x4a
	.zero		1
	.zero		1


	//----- nvinfo : EIATTR_EXIT_INSTR_OFFSETS
	.align		4
        /*007c*/ 	.byte	0x04, 0x1c
        /*007e*/ 	.short	(.L_261 - .L_260)


	//   ....[0]....
.L_260:
        /*0080*/ 	.word	0x000001d0


	//   ....[1]....
        /*0084*/ 	.word	0x00000cf0


	//----- nvinfo : EIATTR_CRS_STACK_SIZE
	.align		4
.L_261:
        /*0088*/ 	.byte	0x04, 0x1e
        /*008a*/ 	.short	(.L_263 - .L_262)
.L_262:
        /*008c*/ 	.word	0x00000000


	//----- nvinfo : EIATTR_CBANK_PARAM_SIZE
	.align		4
.L_263:
        /*0090*/ 	.byte	0x03, 0x19
        /*0092*/ 	.short	0x0024


	//----- nvinfo : EIATTR_PARAM_CBANK
	.align		4
        /*0094*/ 	.byte	0x04, 0x0a
        /*0096*/ 	.short	(.L_265 - .L_264)
	.align		4
.L_264:
        /*0098*/ 	.word	index@(.nv.constant0._Z19convolve_v1_SigmoidPKfS0_Pfiii)
        /*009c*/ 	.short	0x0380
        /*009e*/ 	.short	0x0024


	//----- nvinfo : EIATTR_SW_WAR
	.align		4
.L_265:
        /*00a0*/ 	.byte	0x04, 0x36
        /*00a2*/ 	.short	(.L_267 - .L_266)
.L_266:
        /*00a4*/ 	.word	0x00000008
.L_267:


//--------------------- .nv.info._Z16convolve_v1_ReLUPKfS0_Pfiii --------------------------
	.section	.nv.info._Z16convolve_v1_ReLUPKfS0_Pfiii,"",@"SHT_CUDA_INFO"
	.sectionflags	@""
	.align	4


	//----- nvinfo : EIATTR_CUDA_API_VERSION
	.align		4
        /*0000*/ 	.byte	0x04, 0x37
        /*0002*/ 	.short	(.L_269 - .L_268)
.L_268:
        /*0004*/ 	.word	0x00000082


	//----- nvinfo : EIATTR_KPARAM_INFO
	.align		4
.L_269:
        /*0008*/ 	.byte	0x04, 0x17
        /*000a*/ 	.short	(.L_271 - .L_270)
.L_270:
        /*000c*/ 	.word	0x00000000
        /*0010*/ 	.short	0x0005
        /*0012*/ 	.short	0x0020
        /*0014*/ 	.byte	0x00, 0xf0, 0x11, 0x00


	//----- nvinfo : EIATTR_KPARAM_INFO
	.align		4
.L_271:
        /*0018*/ 	.byte	0x04, 0x17
        /*001a*/ 	.short	(.L_273 - .L_272)
.L_272:
        /*001c*/ 	.word	0x00000000
        /*0020*/ 	.short	0x0004
        /*0022*/ 	.short	0x001c
        /*0024*/ 	.byte	0x00, 0xf0, 0x11, 0x00


	//----- nvinfo : EIATTR_KPARAM_INFO
	.align		4
.L_273:
        /*0028*/ 	.byte	0x04, 0x17
        /*002a*/ 	.short	(.L_275 - .L_274)
.L_274:
        /*002c*/ 	.word	0x00000000
        /*0030*/ 	.short	0x0003
        /*0032*/ 	.short	0x0018
        /*0034*/ 	.byte	0x00, 0xf0, 0x11, 0x00


	//----- nvinfo : EIATTR_KPARAM_INFO
	.align		4
.L_275:
        /*0038*/ 	.byte	0x04, 0x17
        /*003a*/ 	.short	(.L_277 - .L_276)
.L_276:
        /*003c*/ 	.word	0x00000000
        /*0040*/ 	.short	0x0002
        /*0042*/ 	.short	0x0010
        /*0044*/ 	.byte	0x00, 0xf5, 0x21, 0x00


	//----- nvinfo : EIATTR_KPARAM_INFO
	.align		4
.L_277:
        /*0048*/ 	.byte	0x04, 0x17
        /*004a*/ 	.short	(.L_279 - .L_278)
.L_278:
        /*004c*/ 	.word	0x00000000
        /*0050*/ 	.short	0x0001
        /*0052*/ 	.short	0x0008
        /*0054*/ 	.byte	0x00, 0xf5, 0x21, 0x00


	//----- nvinfo : EIATTR_KPARAM_INFO
	.align		4
.L_279:
        /*0058*/ 	.byte	0x04, 0x17
        /*005a*/ 	.short	(.L_281 - .L_280)
.L_280:
        /*005c*/ 	.word	0x00000000
        /*0060*/ 	.short	0x0000
        /*0062*/ 	.short	0x0000
        /*0064*/ 	.byte	0x00, 0xf5, 0x21, 0x00


	//----- nvinfo : EIATTR_SPARSE_MMA_MASK
	.align		4
.L_281:
        /*0068*/ 	.byte	0x03, 0x50
        /*006a*/ 	.short	0x0000


	//----- nvinfo : EIATTR_MAXREG_COUNT
	.align		4
        /*006c*/ 	.byte	0x03, 0x1b
        /*006e*/ 	.short	0x00ff


	//----- nvinfo : EIATTR_NUM_BARRIERS
	.align		4
        /*0070*/ 	.byte	0x02, 0x4c
        /*0072*/ 	.byte	0x01
	.zero		1


	//----- nvinfo : EIATTR_MERCURY_ISA_VERSION
	.align		4
        /*0074*/ 	.byte	0x03, 0x5f
        /*0076*/ 	.short	0x0101


	//----- nvinfo : EIATTR_VRC_CTA_INIT_COUNT
	.align		4
        /*0078*/ 	.byte	0x02, 0x4a
	.zero		1
	.zero		1


	//----- nvinfo : EIATTR_EXIT_INSTR_OFFSETS
	.align		4
        /*007c*/ 	.byte	0x04, 0x1c
        /*007e*/ 	.short	(.L_283 - .L_282)


	//   ....[0]....
.L_282:
        /*0080*/ 	.word	0x000001d0


	//   ....[1]....
        /*0084*/ 	.word	0x00000b40


	//----- nvinfo : EIATTR_CRS_STACK_SIZE
	.align		4
.L_283:
        /*0088*/ 	.byte	0x04, 0x1e
        /*008a*/ 	.short	(.L_285 - .L_284)
.L_284:
        /*008c*/ 	.word	0x00000000


	//----- nvinfo : EIATTR_CBANK_PARAM_SIZE
	.align		4
.L_285:
        /*0090*/ 	.byte	0x03, 0x19
        /*0092*/ 	.short	0x0024


	//----- nvinfo : EIATTR_PARAM_CBANK
	.align		4
        /*0094*/ 	.byte	0x04, 0x0a
        /*0096*/ 	.short	(.L_287 - .L_286)
	.align		4
.L_286:
        /*0098*/ 	.word	index@(.nv.constant0._Z16convolve_v1_ReLUPKfS0_Pfiii)
        /*009c*/ 	.short	0x0380
        /*009e*/ 	.short	0x0024


	//----- nvinfo : EIATTR_SW_WAR
	.align		4
.L_287:
        /*00a0*/ 	.byte	0x04, 0x36
        /*00a2*/ 	.short	(.L_289 - .L_288)
.L_288:
        /*00a4*/ 	.word	0x00000008
.L_289:


//--------------------- .nv.info._Z11convolve_v1PKfS0_Pfiii --------------------------
	.section	.nv.info._Z11convolve_v1PKfS0_Pfiii,"",@"SHT_CUDA_INFO"
	.sectionflags	@""
	.align	4


	//----- nvinfo : EIATTR_CUDA_API_VERSION
	.align		4
        /*0000*/ 	.byte	0x04, 0x37
        /*0002*/ 	.short	(.L_291 - .L_290)
.L_290:
        /*0004*/ 	.word	0x00000082


	//----- nvinfo : EIATTR_KPARAM_INFO
	.align		4
.L_291:
        /*0008*/ 	.byte	0x04, 0x17
        /*000a*/ 	.short	(.L_293 - .L_292)
.L_292:
        /*000c*/ 	.word	0x00000000
        /*0010*/ 	.short	0x0005
        /*0012*/ 	.short	0x0020
        /*0014*/ 	.byte	0x00, 0xf0, 0x11, 0x00


	//----- nvinfo : EIATTR_KPARAM_INFO
	.align		4
.L_293:
        /*0018*/ 	.byte	0x04, 0x17
        /*001a*/ 	.short	(.L_295 - .L_294)
.L_294:
        /*001c*/ 	.word	0x00000000
        /*0020*/ 	.short	0x0004
        /*0022*/ 	.short	0x001c
        /*0024*/ 	.byte	0x00, 0xf0, 0x11, 0x00


	//----- nvinfo : EIATTR_KPARAM_INFO
	.align		4
.L_295:
        /*0028*/ 	.byte	0x04, 0x17
        /*002a*/ 	.short	(.L_297 - .L_296)
.L_296:
        /*002c*/ 	.word	0x00000000
        /*0030*/ 	.short	0x0003
        /*0032*/ 	.short	0x0018
        /*0034*/ 	.byte	0x00, 0xf0, 0x11, 0x00


	//----- nvinfo : EIATTR_KPARAM_INFO
	.align		4
.L_297:
        /*0038*/ 	.byte	0x04, 0x17
        /*003a*/ 	.short	(.L_299 - .L_298)
.L_298:
        /*003c*/ 	.word	0x00000000
        /*0040*/ 	.short	0x0002
        /*0042*/ 	.short	0x0010
        /*0044*/ 	.byte	0x00, 0xf5, 0x21, 0x00


	//----- nvinfo : EIATTR_KPARAM_INFO
	.align		4
.L_299:
        /*0048*/ 	.byte	0x04, 0x17
        /*004a*/ 	.short	(.L_301 - .L_300)
.L_300:
        /*004c*/ 	.word	0x00000000
        /*0050*/ 	.short	0x0001
        /*0052*/ 	.short	0x0008
        /*0054*/ 	.byte	0x00, 0xf5, 0x21, 0x00


	//----- nvinfo : EIATTR_KPARAM_INFO
	.align		4
.L_301:
        /*0058*/ 	.byte	0x04, 0x17
        /*005a*/ 	.short	(.L_303 - .L_302)
.L_302:
        /*005c*/ 	.word	0x00000000
        /*0060*/ 	.short	0x0000
        /*0062*/ 	.short	0x0000
        /*0064*/ 	.byte	0x00, 0xf5, 0x21, 0x00


	//----- nvinfo : EIATTR_SPARSE_MMA_MASK
	.align		4
.L_303:
        /*0068*/ 	.byte	0x03, 0x50
        /*006a*/ 	.short	0x0000


	//----- nvinfo : EIATTR_MAXREG_COUNT
	.align		4
        /*006c*/ 	.byte	0x03, 0x1b
        /*006e*/ 	.short	0x00ff


	//----- nvinfo : EIATTR_NUM_BARRIERS
	.align		4
        /*0070*/ 	.byte	0x02, 0x4c
        /*0072*/ 	.byte	0x01
	.zero		1


	//----- nvinfo : EIATTR_MERCURY_ISA_VERSION
	.align		4
        /*0074*/ 	.byte	0x03, 0x5f
        /*0076*/ 	.short	0x0101


	//----- nvinfo : EIATTR_VRC_CTA_INIT_COUNT
	.align		4
        /*0078*/ 	.byte	0x02, 0x4a
	.zero		1
	.zero		1


	//----- nvinfo : EIATTR_EXIT_INSTR_OFFSETS
	.align		4
        /*007c*/ 	.byte	0x04, 0x1c
        /*007e*/ 	.short	(.L_305 - .L_304)


	//   ....[0]....
.L_304:
        /*0080*/ 	.word	0x000001d0


	//   ....[1]....
        /*0084*/ 	.word	0x00000b20


	//----- nvinfo : EIATTR_CRS_STACK_SIZE
	.align		4
.L_305:
        /*0088*/ 	.byte	0x04, 0x1e
        /*008a*/ 	.short	(.L_307 - .L_306)
.L_306:
        /*008c*/ 	.word	0x00000000


	//----- nvinfo : EIATTR_CBANK_PARAM_SIZE
	.align		4
.L_307:
        /*0090*/ 	.byte	0x03, 0x19
        /*0092*/ 	.short	0x0024


	//----- nvinfo : EIATTR_PARAM_CBANK
	.align		4
        /*0094*/ 	.byte	0x04, 0x0a
        /*0096*/ 	.short	(.L_309 - .L_308)
	.align		4
.L_308:
        /*0098*/ 	.word	index@(.nv.constant0._Z11convolve_v1PKfS0_Pfiii)
        /*009c*/ 	.short	0x0380
        /*009e*/ 	.short	0x0024


	//----- nvinfo : EIATTR_SW_WAR
	.align		4
.L_309:
        /*00a0*/ 	.byte	0x04, 0x36
        /*00a2*/ 	.short	(.L_311 - .L_310)
.L_310:
        /*00a4*/ 	.word	0x00000008
.L_311:


//--------------------- .nv.callgraph             --------------------------
	.section	.nv.callgraph,"",@"SHT_CUDA_CALLGRAPH"
	.align	4
	.sectionentsize	8
	.align		4
        /*0000*/ 	.word	0x00000000
	.align		4
        /*0004*/ 	.word	0xffffffff
	.align		4
        /*0008*/ 	.word	0x00000000
	.align		4
        /*000c*/ 	.word	0xfffffffe
	.align		4
        /*0010*/ 	.word	0x00000000
	.align		4
        /*0014*/ 	.word	0xfffffffd
	.align		4
        /*0018*/ 	.word	0x00000000
	.align		4
        /*001c*/ 	.word	0xfffffffc


//--------------------- .text._Z12full_conv_v1PfS_S_iiii --------------------------
	.section	.text._Z12full_conv_v1PfS_S_iiii,"ax",@progbits
	.align	128
        .global         _Z12full_conv_v1PfS_S_iiii
        .type           _Z12full_conv_v1PfS_S_iiii,@function
        .size           _Z12full_conv_v1PfS_S_iiii,(.L_x_124 - _Z12full_conv_v1PfS_S_iiii)
        .other          _Z12full_conv_v1PfS_S_iiii,@"STO_CUDA_ENTRY STV_DEFAULT"
_Z12full_conv_v1PfS_S_iiii:
.text._Z12full_conv_v1PfS_S_iiii:
[----:B------:R-:W-:Y:S08]  /*0000*/  LDC R1, c[0x0][0x37c] ;  /* 0x0000df00ff017b82 */ /* 0x000ff00000000800 */
[----:B------:R-:W0:Y:S01]  /*0010*/  LDC R2, c[0x0][0x3a0] ;  /* 0x0000e800ff027b82 */ /* 0x000e220000000800 */
[----:B------:R-:W1:Y:S01]  /*0020*/  S2R R7, SR_TID.X ;  /* 0x0000000000077919 */ /* 0x000e620000002100 */
[----:B------:R-:W2:Y:S06]  /*0030*/  S2R R9, SR_TID.Y ;  /* 0x0000000000097919 */ /* 0x000eac0000002200 */
[----:B------:R-:W1:Y:S08]  /*0040*/  S2UR UR4, SR_CTAID.X ;  /* 0x00000000000479c3 */ /* 0x000e700000002500 */
[----:B------:R-:W1:Y:S01]  /*0050*/  LDC R6, c[0x0][0x360] ;  /* 0x0000d800ff067b82 */ /* 0x000e620000000800 */
[----:B0-----:R-:W-:-:S07]  /*0060*/  IABS R3, R2 ;  /* 0x0000000200037213 */ /* 0x001fce0000000000 */
[----:B------:R-:W2:Y:S01]  /*0070*/  S2UR UR5, SR_CTAID.Y ;  /* 0x00000000000579c3 */ /* 0x000ea20000002600 */
[----:B------:R-:W0:Y:S07]  /*0080*/  I2F.RP R0, R3 ;  /* 0x0000000300007306 */ /* 0x000e2e0000209400 */
[----:B------:R-:W2:Y:S01]  /*0090*/  LDC R8, c[0x0][0x364] ;  /* 0x0000d900ff087b82 */ /* 0x000ea20000000800 */
[----:B-1----:R-:W-:Y:S01]  /*00a0*/  IMAD R6, R6, UR4, R7 ;  /* 0x0000000406067c24 */ /* 0x002fe2000f8e0207 */
[----:B0-----:R-:W0:Y:S01]  /*00b0*/  MUFU.RCP R0, R0 ;  /* 0x0000000000007308 */ /* 0x001e220000001000 */
[----:B--2---:R-:W-:Y:S01]  /*00c0*/  IMAD R7, R8, UR5, R9 ;  /* 0x0000000508077c24 */ /* 0x004fe2000f8e0209 */
[----:B0-----:R-:W-:-:S04]  /*00d0*/  IADD3 R4, PT, PT, R0, 0xffffffe, RZ ;  /* 0x0ffffffe00047810 */ /* 0x001fc80007ffe0ff */
[----:B------:R-:W-:Y:S02]  /*00e0*/  LEA R7, R7, R6, 0x5 ;  /* 0x0000000607077211 */ /* 0x000fe400078e28ff */
[----:B------:R0:W1:Y:S02]  /*00f0*/  F2I.FTZ.U32.TRUNC.NTZ R5, R4 ;  /* 0x0000000400057305 */ /* 0x000064000021f000 */
[----:B------:R-:W-:Y:S02]  /*0100*/  IABS R8, R7 ;  /* 0x0000000700087213 */ /* 0x000fe40000000000 */
[----:B------:R-:W-:-:S04]  /*0110*/  LOP3.LUT R7, R7, R2, RZ, 0x3c, !PT ;  /* 0x0000000207077212 */ /* 0x000fc800078e3cff */
[----:B------:R-:W-:Y:S01]  /*0120*/  ISETP.GE.AND P2, PT, R7, RZ, PT ;  /* 0x000000ff0700720c */ /* 0x000fe20003f46270 */
[----:B0-----:R-:W-:Y:S02]  /*0130*/  IMAD.MOV.U32 R4, RZ, RZ, RZ ;  /* 0x000000ffff047224 */ /* 0x001fe400078e00ff */
[----:B-1----:R-:W-:-:S04]  /*0140*/  IMAD.MOV R0, RZ, RZ, -R5 ;  /* 0x000000ffff007224 */ /* 0x002fc800078e0a05 */
[----:B------:R-:W-:-:S04]  /*0150*/  IMAD R9, R0, R3, RZ ;  /* 0x0000000300097224 */ /* 0x000fc800078e02ff */
[----:B------:R-:W-:-:S06]  /*0160*/  IMAD.HI.U32 R5, R5, R9, R4 ;  /* 0x0000000905057227 */ /* 0x000fcc00078e0004 */
[----:B------:R-:W-:-:S05]  /*0170*/  IMAD.HI.U32 R0, R5, R8, RZ ;  /* 0x0000000805007227 */ /* 0x000fca00078e00ff */
[----:B------:R-:W-:-:S05]  /*0180*/  IADD3 R4, PT, PT, -R0, RZ, RZ ;  /* 0x000000ff00047210 */ /* 0x000fca0007ffe1ff */
[----:B------:R-:W-:Y:S01]  /*0190*/  IMAD R4, R3, R4, R8 ;  /* 0x0000000403047224 */ /* 0x000fe200078e0208 */
[----:B------:R-:W-:-:S04]  /*01a0*/  IABS R8, R6 ;  /* 0x0000000600087213 */ /* 0x000fc80000000000 */
[----:B------:R-:W-:-:S13]  /*01b0*/  ISETP.GT.U32.AND P1, PT, R3, R4, PT ;  /* 0x000000040300720c */ /* 0x000fda0003f24070 */
[----:B------:R-:W-:Y:S02]  /*01c0*/  @!P1 IMAD.IADD R4, R4, 0x1, -R3 ;  /* 0x0000000104049824 */ /* 0x000fe400078e0a03 */
[----:B------:R-:W-:-:S03]  /*01d0*/  @!P1 VIADD R0, R0, 0x1 ;  /* 0x0000000100009836 */ /* 0x000fc60000000000 */
[----:B------:R-:W-:Y:S02]  /*01e0*/  ISETP.GE.U32.AND P0, PT, R4, R3, PT ;  /* 0x000000030400720c */ /* 0x000fe40003f06070 */
[----:B------:R-:W-:-:S05]  /*01f0*/  MOV R4, R8 ;  /* 0x0000000800047202 */ /* 0x000fca0000000f00 */
[----:B------:R-:W-:-:S05]  /*0200*/  IMAD.HI.U32 R5, R5, R4, RZ ;  /* 0x0000000405057227 */ /* 0x000fca00078e00ff */
[----:B------:R-:W-:Y:S01]  /*0210*/  IADD3 R5, PT, PT, -R5, RZ, RZ ;  /* 0x000000ff05057210 */ /* 0x000fe20007ffe1ff */
[----:B------:R-:W-:Y:S01]  /*0220*/  @P0 VIADD R0, R0, 0x1 ;  /* 0x0000000100000836 */ /* 0x000fe20000000000 */
[----:B------:R-:W-:-:S03]  /*0230*/  ISETP.NE.AND P0, PT, R2, RZ, PT ;  /* 0x000000ff0200720c */ /* 0x000fc60003f05270 */
[C---:B------:R-:W-:Y:S01]  /*0240*/  IMAD R4, R3.reuse, R5, R4 ;  /* 0x0000000503047224 */ /* 0x040fe200078e0204 */
[----:B------:R-:W-:Y:S02]  /*0250*/  LOP3.LUT R5, RZ, R2, RZ, 0x33, !PT ;  /* 0x00000002ff057212 */ /* 0x000fe400078e33ff */
[----:B------:R-:W-:Y:S02]  /*0260*/  @!P2 IADD3 R0, PT, PT, -R0, RZ, RZ ;  /* 0x000000ff0000a210 */ /* 0x000fe40007ffe1ff */
[----:B------:R-:W-:Y:S02]  /*0270*/  ISETP.GT.U32.AND P1, PT, R3, R4, PT ;  /* 0x000000040300720c */ /* 0x000fe40003f24070 */
[----:B------:R-:W-:-:S04]  /*0280*/  SEL R0, R5, R0, !P0 ;  /* 0x0000000005007207 */ /* 0x000fc80004000000 */
[----:B------:R-:W-:-:S04]  /*0290*/  VIMNMX R7, PT, PT, R0, -0x1, !PT ;  /* 0xffffffff00077848 */ /* 0x000fc80007fe0100 */
[----:B------:R-:W-:-:S03]  /*02a0*/  ISETP.GE.AND P2, PT, R7, R2, PT ;  /* 0x000000020700720c */ /* 0x000fc60003f46270 */
[----:B------:R-:W-:-:S05]  /*02b0*/  @!P1 IMAD.IADD R4, R4, 0x1, -R3 ;  /* 0x0000000104049824 */ /* 0x000fca00078e0a03 */
[----:B------:R-:W-:-:S05]  /*02c0*/  ISETP.GT.U32.AND P1, PT, R3, R4, PT ;  /* 0x000000040300720c */ /* 0x000fca0003f24070 */
[----:B------:R-:W-:Y:S08]  /*02d0*/  @P2 EXIT ;  /* 0x000000000000294d */ /* 0x000ff00003800000 */
[----:B------:R-:W0:Y:S01]  /*02e0*/  LDCU UR7, c[0x0][0x398] ;  /* 0x00007300ff0777ac */ /* 0x000e220008000800 */
[----:B------:R-:W-:Y:S01]  /*02f0*/  ISETP.GE.AND P2, PT, R6, RZ, PT ;  /* 0x000000ff0600720c */ /* 0x000fe20003f46270 */
[----:B------:R-:W-:Y:S01]  /*0300*/  HFMA2 R2, -RZ, RZ, 0, 0 ;  /* 0x00000000ff027431 */ /* 0x000fe200000001ff */
[----:B------:R-:W-:Y:S01]  /*0310*/  @!P1 IADD3 R4, PT, PT, R4, -R3, RZ ;  /* 0x8000000304049210 */ /* 0x000fe20007ffe0ff */
[----:B------:R-:W1:Y:S01]  /*0320*/  LDCU UR4, c[0x0][0x3a4] ;  /* 0x00007480ff0477ac */ /* 0x000e620008000800 */
[----:B------:R-:W2:Y:S09]  /*0330*/  LDCU.64 UR12, c[0x0][0x358] ;  /* 0x00006b00ff0c77ac */ /* 0x000eb20008000a00 */
[----:B------:R-:W-:Y:S01]  /*0340*/  @!P2 IMAD.MOV R4, RZ, RZ, -R4 ;  /* 0x000000ffff04a224 */ /* 0x000fe200078e0a04 */
[----:B0-----:R-:W-:-:S04]  /*0350*/  UISETP.GE.AND UP0, UPT, UR7, 0x1, UPT ;  /* 0x000000010700788c */ /* 0x001fc8000bf06270 */
[----:B------:R-:W-:Y:S01]  /*0360*/  SEL R3, R5, R4, !P0 ;  /* 0x0000000405037207 */ /* 0x000fe20004000000 */
[----:B-1----:R-:W-:-:S09]  /*0370*/  UISETP.LT.OR UP0, UPT, UR4, 0x1, !UP0 ;  /* 0x000000010400788c */ /* 0x002fd2000c701670 */
[----:B--2---:R-:W-:Y:S05]  /*0380*/  BRA.U UP0, `(.L_x_0) ;  /* 0x0000000d00e47547 */ /* 0x004fea000b800000 */
[----:B------:R-:W0:Y:S01]  /*0390*/  LDCU UR6, c[0x0][0x39c] ;  /* 0x00007380ff0677ac */ /* 0x000e220008000800 */
[----:B------:R-:W-:Y:S01]  /*03a0*/  IMAD.MOV.U32 R2, RZ, RZ, RZ ;  /* 0x000000ffff027224 */ /* 0x000fe200078e00ff */
[----:B------:R-:W-:Y:S02]  /*03b0*/  ULOP3.LUT UR9, UR7, 0x7, URZ, 0xc0, !UPT ;  /* 0x0000000707097892 */ /* 0x000fe4000f8ec0ff */
[----:B------:R-:W-:Y:S01]  /*03c0*/  ULOP3.LUT UR7, UR7, 0x7ffffff8, URZ, 0xc0, !UPT ;  /* 0x7ffffff807077892 */ /* 0x000fe2000f8ec0ff */
[----:B------:R-:W-:Y:S01]  /*03d0*/  UMOV UR4, URZ ;  /* 0x000000ff00047c82 */ /* 0x000fe20008000000 */
[----:B0-----:R-:W-:-:S12]  /*03e0*/  UIMAD UR6, UR6, UR6, URZ ;  /* 0x00000006060672a4 */ /* 0x001fd8000f8e02ff */
.L_x_8:
[----:B------:R-:W0:Y:S01]  /*03f0*/  LDCU UR8, c[0x0][0x398] ;  /* 0x00007300ff0877ac */ /* 0x000e220008000800 */
[----:B------:R-:W1:Y:S01]  /*0400*/  LDCU UR5, c[0x0][0x3a4] ;  /* 0x00007480ff0577ac */ /* 0x000e620008000800 */
[----:B------:R-:W-:-:S04]  /*0410*/  UIMAD UR11, UR6, UR4, URZ ;  /* 0x00000004060b72a4 */ /* 0x000fc8000f8e02ff */
[----:B------:R-:W-:Y:S02]  /*0420*/  UIADD3 UR14, UPT, UPT, UR6, UR11, URZ ;  /* 0x0000000b060e7290 */ /* 0x000fe4000fffe0ff */
[----:B------:R-:W-:Y:S01]  /*0430*/  IADD3 R4, PT, PT, R3, UR11, RZ ;  /* 0x0000000b03047c10 */ /* 0x000fe2000fffe0ff */
[----:B0-----:R-:W-:Y:S02]  /*0440*/  UIMAD UR8, UR4, UR8, UR8 ;  /* 0x00000008040872a4 */ /* 0x001fe4000f8e0208 */
[----:B------:R-:W-:-:S04]  /*0450*/  UIADD3 UR4, UPT, UPT, UR4, 0x1, URZ ;  /* 0x0000000104047890 */ /* 0x000fc8000fffe0ff */
[----:B-1----:R-:W-:-:S03]  /*0460*/  UISETP.NE.AND UP0, UPT, UR4, UR5, UPT ;  /* 0x000000050400728c */ /* 0x002fc6000bf05270 */
[----:B------:R-:W-:-:S08]  /*0470*/  UMOV UR5, URZ ;  /* 0x000000ff00057c82 */ /* 0x000fd00008000000 */
.L_x_7:
[----:B------:R-:W0:Y:S01]  /*0480*/  LDCU UR10, c[0x0][0x398] ;  /* 0x00007300ff0a77ac */ /* 0x000e220008000800 */
[----:B------:R-:W-:Y:S02]  /*0490*/  VIADD R5, R0, UR5 ;  /* 0x0000000500057c36 */ /* 0x000fe40008000000 */
[----:B------:R-:W-:Y:S01]  /*04a0*/  IMAD.MOV.U32 R11, RZ, RZ, RZ ;  /* 0x000000ffff0b7224 */ /* 0x000fe200078e00ff */
[----:B------:R-:W-:Y:S02]  /*04b0*/  UIADD3 UR15, UPT, UPT, UR8, -UR5, URZ ;  /* 0x80000005080f7290 */ /* 0x000fe4000fffe0ff */
[----:B------:R-:W-:Y:S01]  /*04c0*/  UIADD3 UR5, UPT, UPT, UR5, 0x1, URZ ;  /* 0x0000000105057890 */ /* 0x000fe2000fffe0ff */
[----:B0-----:R-:W-:-:S04]  /*04d0*/  MOV R10, UR10 ;  /* 0x0000000a000a7c02 */ /* 0x001fc80008000f00 */
[C---:B------:R-:W-:Y:S02]  /*04e0*/  ISETP.GE.U32.AND P0, PT, R10.reuse, 0x8, PT ;  /* 0x000000080a00780c */ /* 0x040fe40003f06070 */
[----:B------:R-:W-:-:S11]  /*04f0*/  ISETP.NE.AND P5, PT, R10, UR5, PT ;  /* 0x000000050a007c0c */ /* 0x000fd6000bfa5270 */
[----:B------:R-:W-:Y:S05]  /*0500*/  @!P0 BRA `(.L_x_1) ;  /* 0x0000000400ac8947 */ /* 0x000fea0003800000 */
[----:B------:R-:W0:Y:S01]  /*0510*/  LDC.64 R8, c[0x0][0x380] ;  /* 0x0000e000ff087b82 */ /* 0x000e220000000a00 */
[----:B------:R-:W-:-:S07]  /*0520*/  HFMA2 R7, -RZ, RZ, 0, 0 ;  /* 0x00000000ff077431 */ /* 0x000fce00000001ff */
[----:B------:R-:W1:Y:S02]  /*0530*/  LDC.64 R10, c[0x0][0x398] ;  /* 0x0000e600ff0a7b82 */ /* 0x000e640000000a00 */
.L_x_2:
[-C--:B------:R-:W-:Y:S01]  /*0540*/  LOP3.LUT R13, RZ, R7.reuse, RZ, 0x33, !PT ;  /* 0x00000007ff0d7212 */ /* 0x080fe200078e33ff */
[----:B-1----:R-:W-:Y:S01]  /*0550*/  IMAD.IADD R6, R10, 0x1, -R7 ;  /* 0x000000010a067824 */ /* 0x002fe200078e0a07 */
[----:B------:R-:W-:-:S03]  /*0560*/  IADD3 R14, PT, PT, R4, R7, RZ ;  /* 0x00000007040e7210 */ /* 0x000fc60007ffe0ff */
[----:B------:R-:W-:Y:S01]  /*0570*/  IMAD.IADD R13, R13, 0x1, R10 ;  /* 0x000000010d0d7824 */ /* 0x000fe200078e020a */
[----:B------:R-:W-:-:S04]  /*0580*/  IADD3 R15, PT, PT, R6, -0x2, RZ ;  /* 0xfffffffe060f7810 */ /* 0x000fc80007ffe0ff */
[----:B------:R-:W-:Y:S01]  /*0590*/  IADD3 R12, PT, PT, R5, -R13, RZ ;  /* 0x8000000d050c7210 */ /* 0x000fe20007ffe0ff */
[----:B------:R-:W-:-:S04]  /*05a0*/  IMAD.IADD R13, R14, 0x1, -R13 ;  /* 0x000000010e0d7824 */ /* 0x000fc800078e0a0d */
[----:B------:R-:W-:Y:S02]  /*05b0*/  IMAD R21, R12, R11, R13 ;  /* 0x0000000b0c157224 */ /* 0x000fe400078e020d */
[----:B------:R-:W-:Y:S01]  /*05c0*/  IMAD.IADD R12, R5, 0x1, -R15 ;  /* 0x00000001050c7824 */ /* 0x000fe200078e0a0f */
[----:B------:R-:W-:Y:S01]  /*05d0*/  IADD3 R15, PT, PT, R14, -R15, RZ ;  /* 0x8000000f0e0f7210 */ /* 0x000fe20007ffe0ff */
[----:B------:R-:W-:Y:S01]  /*05e0*/  IMAD R13, R10, UR15, -R7 ;  /* 0x0000000f0a0d7c24 */ /* 0x000fe2000f8e0a07 */
[----:B------:R-:W-:-:S03]  /*05f0*/  ISETP.GE.AND P0, PT, R21, UR14, PT ;  /* 0x0000000e15007c0c */ /* 0x000fc6000bf06270 */
[----:B------:R-:W-:Y:S01]  /*0600*/  IMAD R12, R12, R11, R15 ;  /* 0x0000000b0c0c7224 */ /* 0x000fe200078e020f */
[----:B------:R-:W-:-:S03]  /*0610*/  ISETP.LT.OR P0, PT, R21, UR11, P0 ;  /* 0x0000000b15007c0c */ /* 0x000fc60008701670 */
[----:B------:R-:W-:Y:S02]  /*0620*/  VIADD R15, R12, 0x1 ;  /* 0x000000010c0f7836 */ /* 0x000fe40000000000 */
[----:B0-----:R-:W-:-:S03]  /*0630*/  IMAD.WIDE R12, R13, 0x4, R8 ;  /* 0x000000040d0c7825 */ /* 0x001fc600078e0208 */
[----:B------:R-:W-:-:S04]  /*0640*/  ISETP.GE.AND P3, PT, R15, UR14, PT ;  /* 0x0000000e0f007c0c */ /* 0x000fc8000bf66270 */
[----:B------:R-:W-:Y:S01]  /*0650*/  ISETP.LT.OR P3, PT, R15, UR11, P3 ;  /* 0x0000000b0f007c0c */ /* 0x000fe20009f61670 */
[----:B------:R-:W0:-:S12]  /*0660*/  @!P0 LDC.64 R18, c[0x0][0x388] ;  /* 0x0000e200ff128b82 */ /* 0x000e180000000a00 */
[----:B------:R-:W1:Y:S01]  /*0670*/  @!P3 LDC.64 R16, c[0x0][0x388] ;  /* 0x0000e200ff10bb82 */ /* 0x000e620000000a00 */
[----:B------:R-:W2:Y:S01]  /*0680*/  @!P3 LDG.E R23, desc[UR12][R12.64+-0x4] ;  /* 0xfffffc0c0c17b981 */ /* 0x000ea2000c1e1900 */
[----:B0-----:R-:W-:-:S03]  /*0690*/  @!P0 IMAD.WIDE R18, R21, 0x4, R18 ;  /* 0x0000000415128825 */ /* 0x001fc600078e0212 */
[----:B------:R-:W3:Y:S04]  /*06a0*/  @!P0 LDG.E R21, desc[UR12][R12.64] ;  /* 0x0000000c0c158981 */ /* 0x000ee8000c1e1900 */
[----:B------:R-:W3:Y:S01]  /*06b0*/  @!P0 LDG.E R18, desc[UR12][R18.64] ;  /* 0x0000000c12128981 */ /* 0x000ee2000c1e1900 */
[----:B-1----:R-:W-:-:S06]  /*06c0*/  @!P3 IMAD.WIDE R16, R15, 0x4, R16 ;  /* 0x000000040f10b825 */ /* 0x002fcc00078e0210 */
[----:B------:R0:W2:Y:S01]  /*06d0*/  @!P3 LDG.E R17, desc[UR12][R16.64] ;  /* 0x0000000c1011b981 */ /* 0x0000a2000c1e1900 */
[----:B------:R-:W-:-:S05]  /*06e0*/  IADD3 R15, PT, PT, R6, -0x3, RZ ;  /* 0xfffffffd060f7810 */ /* 0x000fca0007ffe0ff */
[----:B------:R-:W-:Y:S01]  /*06f0*/  IMAD.IADD R20, R5, 0x1, -R15 ;  /* 0x0000000105147824 */ /* 0x000fe200078e0a0f */
[----:B------:R-:W-:-:S05]  /*0700*/  IADD3 R15, PT, PT, R14, -R15, RZ ;  /* 0x8000000f0e0f7210 */ /* 0x000fca0007ffe0ff */
[----:B------:R-:W-:Y:S01]  /*0710*/  IMAD R20, R20, R11, R15 ;  /* 0x0000000b14147224 */ /* 0x000fe200078e020f */
[----:B------:R-:W-:-:S03]  /*0720*/  IADD3 R15, PT, PT, R6, -0x4, RZ ;  /* 0xfffffffc060f7810 */ /* 0x000fc60007ffe0ff */
[----:B------:R-:W-:Y:S02]  /*0730*/  VIADD R20, R20, 0x2 ;  /* 0x0000000214147836 */ /* 0x000fe40000000000 */
[----:B------:R-:W-:Y:S01]  /*0740*/  IMAD.IADD R22, R5, 0x1, -R15 ;  /* 0x0000000105167824 */ /* 0x000fe200078e0a0f */
[----:B------:R-:W-:Y:S02]  /*0750*/  IADD3 R15, PT, PT, R14, -R15, RZ ;  /* 0x8000000f0e0f7210 */ /* 0x000fe40007ffe0ff */
[----:B------:R-:W-:Y:S01]  /*0760*/  ISETP.GE.AND P2, PT, R20, UR14, PT ;  /* 0x0000000e14007c0c */ /* 0x000fe2000bf46270 */
[----:B0-----:R-:W-:-:S03]  /*0770*/  VIADD R16, R6, 0xfffffffb ;  /* 0xfffffffb06107836 */ /* 0x001fc60000000000 */
[----:B------:R-:W-:Y:S01]  /*0780*/  ISETP.LT.OR P2, PT, R20, UR11, P2 ;  /* 0x0000000b14007c0c */ /* 0x000fe20009741670 */
[----:B------:R-:W-:Y:S01]  /*0790*/  IMAD R15, R22, R11, R15 ;  /* 0x0000000b160f7224 */ /* 0x000fe200078e020f */
[----:B------:R-:W-:Y:S01]  /*07a0*/  IADD3 R22, PT, PT, R5, -R16, RZ ;  /* 0x8000001005167210 */ /* 0x000fe20007ffe0ff */
[----:B------:R-:W-:-:S03]  /*07b0*/  IMAD.IADD R16, R14, 0x1, -R16 ;  /* 0x000000010e107824 */ /* 0x000fc600078e0a10 */
[----:B------:R-:W-:Y:S01]  /*07c0*/  IADD3 R15, PT, PT, R15, 0x3, RZ ;  /* 0x000000030f0f7810 */ /* 0x000fe20007ffe0ff */
[----:B------:R-:W-:-:S03]  /*07d0*/  IMAD R16, R22, R11, R16 ;  /* 0x0000000b16107224 */ /* 0x000fc600078e0210 */
[C---:B------:R-:W-:Y:S01]  /*07e0*/  ISETP.GE.AND P1, PT, R15.reuse, UR14, PT ;  /* 0x0000000e0f007c0c */ /* 0x040fe2000bf26270 */
[----:B------:R-:W-:Y:S02]  /*07f0*/  VIADD R19, R16, 0x4 ;  /* 0x0000000410137836 */ /* 0x000fe40000000000 */
[----:B------:R-:W0:Y:S01]  /*0800*/  @!P2 LDC.64 R24, c[0x0][0x388] ;  /* 0x0000e200ff18ab82 */ /* 0x000e220000000a00 */
[----:B------:R-:W-:Y:S02]  /*0810*/  IADD3 R16, PT, PT, R6, -0x6, RZ ;  /* 0xfffffffa06107810 */ /* 0x000fe40007ffe0ff */
[----:B------:R-:W-:Y:S02]  /*0820*/  ISETP.LT.OR P1, PT, R15, UR11, P1 ;  /* 0x0000000b0f007c0c */ /* 0x000fe40008f21670 */
[----:B------:R-:W-:-:S11]  /*0830*/  IADD3 R29, PT, PT, R14, -R16, RZ ;  /* 0x800000100e1d7210 */ /* 0x000fd60007ffe0ff */
[----:B------:R-:W1:Y:S01]  /*0840*/  @!P1 LDC.64 R26, c[0x0][0x388] ;  /* 0x0000e200ff1a9b82 */ /* 0x000e620000000a00 */
[----:B0-----:R-:W-:-:S04]  /*0850*/  @!P2 IMAD.WIDE R24, R20, 0x4, R24 ;  /* 0x000000041418a825 */ /* 0x001fc800078e0218 */
[----:B------:R-:W-:Y:S02]  /*0860*/  VIADD R20, R6, 0xfffffff8 ;  /* 0xfffffff806147836 */ /* 0x000fe40000000000 */
[----:B------:R-:W4:Y:S01]  /*0870*/  @!P2 LDG.E R25, desc[UR12][R24.64] ;  /* 0x0000000c1819a981 */ /* 0x000f22000c1e1900 */
[----:B-1----:R-:W-:-:S06]  /*0880*/  @!P1 IMAD.WIDE R26, R15, 0x4, R26 ;  /* 0x000000040f1a9825 */ /* 0x002fcc00078e021a */
[----:B------:R-:W5:Y:S01]  /*0890*/  @!P1 LDG.E R27, desc[UR12][R26.64] ;  /* 0x0000000c1a1b9981 */ /* 0x000f62000c1e1900 */
[----:B---3--:R-:W-:Y:S01]  /*08a0*/  @!P0 FFMA R2, R21, R18, R2 ;  /* 0x0000001215028223 */ /* 0x008fe20000000002 */
[----:B------:R-:W-:Y:S01]  /*08b0*/  ISETP.GE.AND P0, PT, R19, UR14, PT ;  /* 0x0000000e13007c0c */ /* 0x000fe2000bf06270 */
[----:B------:R-:W-:Y:S02]  /*08c0*/  IMAD.IADD R18, R5, 0x1, -R16 ;  /* 0x0000000105127824 */ /* 0x000fe400078e0a10 */
[----:B------:R-:W-:Y:S01]  /*08d0*/  VIADD R16, R6, 0xfffffff9 ;  /* 0xfffffff906107836 */ /* 0x000fe20000000000 */
[----:B------:R-:W-:Y:S01]  /*08e0*/  ISETP.LT.OR P0, PT, R19, UR11, P0 ;  /* 0x0000000b13007c0c */ /* 0x000fe20008701670 */
[----:B------:R-:W-:-:S03]  /*08f0*/  IMAD R29, R18, R11, R29 ;  /* 0x0000000b121d7224 */ /* 0x000fc600078e021d */
[----:B------:R-:W-:Y:S01]  /*0900*/  IADD3 R18, PT, PT, R5, -R16, RZ ;  /* 0x8000001005127210 */ /* 0x000fe20007ffe0ff */
[----:B------:R-:W-:Y:S01]  /*0910*/  IMAD.IADD R16, R14, 0x1, -R16 ;  /* 0x000000010e107824 */ /* 0x000fe200078e0a10 */
[----:B------:R-:W-:Y:S01]  /*0920*/  IADD3 R29, PT, PT, R29, 0x5, RZ ;  /* 0x000000051d1d7810 */ /* 0x000fe20007ffe0ff */
[----:B--2---:R-:W-:Y:S02]  /*0930*/  @!P3 FFMA R2, R23, R17, R2 ;  /* 0x000000111702b223 */ /* 0x004fe40000000002 */
[----:B------:R-:W-:-:S04]  /*0940*/  IMAD R18, R18, R11, R16 ;  /* 0x0000000b12127224 */ /* 0x000fc800078e0210 */
[----:B------:R-:W0:Y:S01]  /*0950*/  @!P0 LDC.64 R16, c[0x0][0x388] ;  /* 0x0000e200ff108b82 */ /* 0x000e220000000a00 */
[----:B------:R-:W-:Y:S01]  /*0960*/  IADD3 R6, PT, PT, R18, 0x6, RZ ;  /* 0x0000000612067810 */ /* 0x000fe20007ffe0ff */
[----:B------:R-:W2:Y:S01]  /*0970*/  @!P0 LDG.E R22, desc[UR12][R12.64+-0x10] ;  /* 0xfffff00c0c168981 */ /* 0x000ea2000c1e1900 */
[C---:B------:R-:W-:Y:S01]  /*0980*/  ISETP.GE.AND P3, PT, R29.reuse, UR14, PT ;  /* 0x0000000e1d007c0c */ /* 0x040fe2000bf66270 */
[----:B------:R-:W-:Y:S01]  /*0990*/  IMAD.IADD R14, R14, 0x1, -R20 ;  /* 0x000000010e0e7824 */ /* 0x000fe200078e0a14 */
[C---:B------:R-:W-:Y:S02]  /*09a0*/  ISETP.GE.AND P4, PT, R6.reuse, UR14, PT ;  /* 0x0000000e06007c0c */ /* 0x040fe4000bf86270 */
[----:B------:R-:W-:Y:S02]  /*09b0*/  ISETP.LT.OR P3, PT, R29, UR11, P3 ;  /* 0x0000000b1d007c0c */ /* 0x000fe40009f61670 */
[----:B------:R-:W-:Y:S02]  /*09c0*/  IADD3 R20, PT, PT, R5, -R20, RZ ;  /* 0x8000001405147210 */ /* 0x000fe40007ffe0ff */
[----:B------:R-:W-:-:S03]  /*09d0*/  ISETP.LT.OR P4, PT, R6, UR11, P4 ;  /* 0x0000000b06007c0c */ /* 0x000fc6000a781670 */
[----:B------:R-:W-:-:S04]  /*09e0*/  IMAD R14, R20, R11, R14 ;  /* 0x0000000b140e7224 */ /* 0x000fc800078e020e */
[----:B------:R-:W-:Y:S02]  /*09f0*/  VIADD R23, R14, 0x7 ;  /* 0x000000070e177836 */ /* 0x000fe40000000000 */
[----:B------:R-:W1:Y:S01]  /*0a00*/  @!P3 LDC.64 R14, c[0x0][0x388] ;  /* 0x0000e200ff0ebb82 */ /* 0x000e620000000a00 */
[----:B------:R-:W3:Y:S02]  /*0a10*/  @!P3 LDG.E R24, desc[UR12][R12.64+-0x14] ;  /* 0xffffec0c0c18b981 */ /* 0x000ee4000c1e1900 */
[----:B------:R-:W-:Y:S01]  /*0a20*/  ISETP.GE.AND P6, PT, R23, UR14, PT ;  /* 0x0000000e17007c0c */ /* 0x000fe2000bfc6270 */
[----:B0-----:R-:W-:-:S04]  /*0a30*/  @!P0 IMAD.WIDE R16, R19, 0x4, R16 ;  /* 0x0000000413108825 */ /* 0x001fc800078e0210 */
[----:B------:R-:W0:Y:S01]  /*0a40*/  @!P4 LDC.64 R18, c[0x0][0x388] ;  /* 0x0000e200ff12cb82 */ /* 0x000e220000000a00 */
[----:B------:R-:W-:Y:S01]  /*0a50*/  ISETP.LT.OR P6, PT, R23, UR11, P6 ;  /* 0x0000000b17007c0c */ /* 0x000fe2000b7c1670 */
[----:B------:R-:W2:-:S12]  /*0a60*/  @!P0 LDG.E R17, desc[UR12][R16.64] ;  /* 0x0000000c10118981 */ /* 0x000e98000c1e1900 */
[----:B------:R-:W4:Y:S01]  /*0a70*/  @!P6 LDC.64 R20, c[0x0][0x388] ;  /* 0x0000e200ff14eb82 */ /* 0x000f220000000a00 */
[----:B------:R-:W3:Y:S01]  /*0a80*/  @!P6 LDG.E R16, desc[UR12][R12.64+-0x1c] ;  /* 0xffffe40c0c10e981 */ /* 0x000ee2000c1e1900 */
[----:B-1----:R-:W-:-:S03]  /*0a90*/  @!P3 IMAD.WIDE R14, R29, 0x4, R14 ;  /* 0x000000041d0eb825 */ /* 0x002fc600078e020e */
[----:B------:R-:W5:Y:S04]  /*0aa0*/  @!P2 LDG.E R29, desc[UR12][R12.64+-0x8] ;  /* 0xfffff80c0c1da981 */ /* 0x000f68000c1e1900 */
[----:B------:R-:W3:Y:S01]  /*0ab0*/  @!P3 LDG.E R15, desc[UR12][R14.64] ;  /* 0x0000000c0e0fb981 */ /* 0x000ee2000c1e1900 */
[----:B0-----:R-:W-:-:S03]  /*0ac0*/  @!P4 IMAD.WIDE R18, R6, 0x4, R18 ;  /* 0x000000040612c825 */ /* 0x001fc600078e0212 */
[----:B------:R-:W2:Y:S04]  /*0ad0*/  @!P1 LDG.E R6, desc[UR12][R12.64+-0xc] ;  /* 0xfffff40c0c069981 */ /* 0x000ea8000c1e1900 */
[----:B------:R-:W3:Y:S01]  /*0ae0*/  @!P4 LDG.E R19, desc[UR12][R18.64] ;  /* 0x0000000c1213c981 */ /* 0x000ee2000c1e1900 */
[----:B----4-:R-:W-:-:S03]  /*0af0*/  @!P6 IMAD.WIDE R20, R23, 0x4, R20 ;  /* 0x000000041714e825 */ /* 0x010fc600078e0214 */
[----:B------:R-:W4:Y:S04]  /*0b00*/  @!P4 LDG.E R23, desc[UR12][R12.64+-0x18] ;  /* 0xffffe80c0c17c981 */ /* 0x000f28000c1e1900 */
[----:B------:R-:W4:Y:S01]  /*0b10*/  @!P6 LDG.E R21, desc[UR12][R20.64] ;  /* 0x0000000c1415e981 */ /* 0x000f22000c1e1900 */
[----:B------:R-:W-:Y:S01]  /*0b20*/  IADD3 R7, PT, PT, R7, 0x8, RZ ;  /* 0x0000000807077810 */ /* 0x000fe20007ffe0ff */
[----:B-----5:R-:W-:-:S04]  /*0b30*/  @!P2 FFMA R2, R29, R25, R2 ;  /* 0x000000191d02a223 */ /* 0x020fc80000000002 */
[----:B--2---:R-:W-:-:S04]  /*0b40*/  @!P1 FFMA R2, R6, R27, R2 ;  /* 0x0000001b06029223 */ /* 0x004fc80000000002 */
[----:B------:R-:W-:Y:S01]  /*0b50*/  @!P0 FFMA R2, R22, R17, R2 ;  /* 0x0000001116028223 */ /* 0x000fe20000000002 */
[----:B------:R-:W-:-:S03]  /*0b60*/  ISETP.NE.AND P0, PT, R7, UR7, PT ;  /* 0x0000000707007c0c */ /* 0x000fc6000bf05270 */
[----:B---3--:R-:W-:-:S04]  /*0b70*/  @!P3 FFMA R2, R24, R15, R2 ;  /* 0x0000000f1802b223 */ /* 0x008fc80000000002 */
[----:B----4-:R-:W-:-:S04]  /*0b80*/  @!P4 FFMA R2, R23, R19, R2 ;  /* 0x000000131702c223 */ /* 0x010fc80000000002 */
[----:B------:R-:W-:Y:S02]  /*0b90*/  @!P6 FFMA R2, R16, R21, R2 ;  /* 0x000000151002e223 */ /* 0x000fe40000000002 */
[----:B------:R-:W-:Y:S05]  /*0ba0*/  @P0 BRA `(.L_x_2) ;  /* 0xfffffff800640947 */ /* 0x000fea000383ffff */
[----:B------:R-:W-:-:S07]  /*0bb0*/  IMAD.U32 R11, RZ, RZ, UR7 ;  /* 0x00000007ff0b7e24 */ /* 0x000fce000f8e00ff */
.L_x_1:
[----:B------:R-:W-:-:S09]  /*0bc0*/  UISETP.NE.AND UP1, UPT, UR9, URZ, UPT ;  /* 0x000000ff0900728c */ /* 0x000fd2000bf25270 */
[----:B------:R-:W-:Y:S05]  /*0bd0*/  BRA.U !UP1, `(.L_x_3) ;  /* 0x0000000509c87547 */ /* 0x000fea000b800000 */
[----:B------:R-:W-:Y:S01]  /*0be0*/  UIADD3 UR10, UPT, UPT, UR9, -0x1, URZ ;  /* 0xffffffff090a7890 */ /* 0x000fe2000fffe0ff */
[----:B------:R-:W-:-:S03]  /*0bf0*/  LOP3.LUT P3, R18, R10, 0x3, RZ, 0xc0, !PT ;  /* 0x000000030a127812 */ /* 0x000fc6000786c0ff */
[----:B------:R-:W-:-:S09]  /*0c00*/  UISETP.GE.U32.AND UP1, UPT, UR10, 0x3, UPT ;  /* 0x000000030a00788c */ /* 0x000fd2000bf26070 */
[----:B------:R-:W-:Y:S05]  /*0c10*/  BRA.U !UP1, `(.L_x_4) ;  /* 0x0000000109dc7547 */ /* 0x000fea000b800000 */
[----:B------:R-:W0:Y:S01]  /*0c20*/  LDCU UR10, c[0x0][0x39c] ;  /* 0x00007380ff0a77ac */ /* 0x000e220008000800 */
[-C--:B------:R-:W-:Y:S01]  /*0c30*/  LOP3.LUT R7, RZ, R11.reuse, RZ, 0x33, !PT ;  /* 0x0000000bff077212 */ /* 0x080fe200078e33ff */
[----:B------:R-:W1:Y:S01]  /*0c40*/  LDC.64 R16, c[0x0][0x380] ;  /* 0x0000e000ff107b82 */ /* 0x000e620000000a00 */
[----:B------:R-:W-:Y:S01]  /*0c50*/  IADD3 R14, PT, PT, -R11, R10, RZ ;  /* 0x0000000a0b0e7210 */ /* 0x000fe20007ffe1ff */
[----:B------:R-:W-:Y:S01]  /*0c60*/  IMAD R27, R10, UR15, -R11 ;  /* 0x0000000f0a1b7c24 */ /* 0x000fe2000f8e0a0b */
[----:B------:R-:W-:Y:S01]  /*0c70*/  IADD3 R13, PT, PT, R4, R11, RZ ;  /* 0x0000000b040d7210 */ /* 0x000fe20007ffe0ff */
[----:B------:R-:W-:Y:S01]  /*0c80*/  IMAD.IADD R6, R7, 0x1, R10 ;  /* 0x0000000107067824 */ /* 0x000fe200078e020a */
[C---:B------:R-:W-:Y:S01]  /*0c90*/  IADD3 R12, PT, PT, R14.reuse, -0x3, RZ ;  /* 0xfffffffd0e0c7810 */ /* 0x040fe20007ffe0ff */
[----:B------:R-:W-:Y:S02]  /*0ca0*/  VIADD R8, R14, 0xfffffffe ;  /* 0xfffffffe0e087836 */ /* 0x000fe40000000000 */
[C---:B------:R-:W-:Y:S01]  /*0cb0*/  IMAD.IADD R23, R5.reuse, 0x1, -R6 ;  /* 0x0000000105177824 */ /* 0x040fe200078e0a06 */
[----:B------:R-:W-:Y:S01]  /*0cc0*/  IADD3 R6, PT, PT, -R6, R13, RZ ;  /* 0x0000000d06067210 */ /* 0x000fe20007ffe1ff */
[----:B------:R-:W-:Y:S01]  /*0cd0*/  IMAD.IADD R7, R5, 0x1, -R8 ;  /* 0x0000000105077824 */ /* 0x000fe200078e0a08 */
[----:B------:R-:W-:Y:S01]  /*0ce0*/  IADD3 R8, PT, PT, R13, -R8, RZ ;  /* 0x800000080d087210 */ /* 0x000fe20007ffe0ff */
[----:B------:R-:W-:Y:S01]  /*0cf0*/  VIADD R14, R14, 0xfffffffc ;  /* 0xfffffffc0e0e7836 */ /* 0x000fe20000000000 */
[----:B------:R-:W-:Y:S01]  /*0d00*/  IADD3 R9, PT, PT, R5, -R12, RZ ;  /* 0x8000000c05097210 */ /* 0x000fe20007ffe0ff */
[----:B------:R-:W-:-:S02]  /*0d10*/  IMAD.IADD R12, R13, 0x1, -R12 ;  /* 0x000000010d0c7824 */ /* 0x000fc400078e0a0c */
[----:B0-----:R-:W-:Y:S01]  /*0d20*/  IMAD R23, R23, UR10, R6 ;  /* 0x0000000a17177c24 */ /* 0x001fe2000f8e0206 */
[----:B------:R-:W-:Y:S01]  /*0d30*/  IADD3 R13, PT, PT, R13, -R14, RZ ;  /* 0x8000000e0d0d7210 */ /* 0x000fe20007ffe0ff */
[----:B------:R-:W-:Y:S02]  /*0d40*/  IMAD R7, R7, UR10, R8 ;  /* 0x0000000a07077c24 */ /* 0x000fe4000f8e0208 */
[----:B------:R-:W-:Y:S01]  /*0d50*/  IMAD.IADD R14, R5, 0x1, -R14 ;  /* 0x00000001050e7824 */ /* 0x000fe200078e0a0e */
[----:B------:R-:W-:Y:S01]  /*0d60*/  ISETP.GE.AND P0, PT, R23, UR14, PT ;  /* 0x0000000e17007c0c */ /* 0x000fe2000bf06270 */
[----:B------:R-:W-:Y:S01]  /*0d70*/  IMAD R9, R9, UR10, R12 ;  /* 0x0000000a09097c24 */ /* 0x000fe2000f8e020c */
[----:B------:R-:W-:Y:S01]  /*0d80*/  IADD3 R25, PT, PT, R7, 0x1, RZ ;  /* 0x0000000107197810 */ /* 0x000fe20007ffe0ff */
[----:B------:R-:W-:Y:S01]  /*0d90*/  IMAD R13, R14, UR10, R13 ;  /* 0x0000000a0e0d7c24 */ /* 0x000fe2000f8e020d */
[----:B------:R-:W-:Y:S01]  /*0da0*/  ISETP.LT.OR P0, PT, R23, UR11, P0 ;  /* 0x0000000b17007c0c */ /* 0x000fe20008701670 */
[----:B-1----:R-:W-:Y:S01]  /*0db0*/  IMAD.WIDE R16, R27, 0x4, R16 ;  /* 0x000000041b107825 */ /* 0x002fe200078e0210 */
[----:B------:R-:W-:-:S02]  /*0dc0*/  IADD3 R21, PT, PT, R9, 0x2, RZ ;  /* 0x0000000209157810 */ /* 0x000fc40007ffe0ff */
[----:B------:R-:W-:Y:S01]  /*0dd0*/  ISETP.GE.AND P1, PT, R25, UR14, PT ;  /* 0x0000000e19007c0c */ /* 0x000fe2000bf26270 */
[----:B------:R-:W-:Y:S01]  /*0de0*/  VIADD R19, R13, 0x3 ;  /* 0x000000030d137836 */ /* 0x000fe20000000000 */
[----:B------:R-:W-:Y:S02]  /*0df0*/  ISETP.GE.AND P2, PT, R21, UR14, PT ;  /* 0x0000000e15007c0c */ /* 0x000fe4000bf46270 */
[----:B------:R-:W-:Y:S02]  /*0e00*/  ISETP.LT.OR P1, PT, R25, UR11, P1 ;  /* 0x0000000b19007c0c */ /* 0x000fe40008f21670 */
[----:B------:R-:W-:Y:S02]  /*0e10*/  ISETP.LT.OR P2, PT, R21, UR11, P2 ;  /* 0x0000000b15007c0c */ /* 0x000fe40009741670 */
[C---:B------:R-:W-:Y:S01]  /*0e20*/  ISETP.GE.AND P4, PT, R19.reuse, UR14, PT ;  /* 0x0000000e13007c0c */ /* 0x040fe2000bf86270 */
[----:B------:R-:W0:Y:S03]  /*0e30*/  @!P0 LDC.64 R14, c[0x0][0x388] ;  /* 0x0000e200ff0e8b82 */ /* 0x000e260000000a00 */
[----:B------:R-:W-:-:S05]  /*0e40*/  ISETP.LT.OR P4, PT, R19, UR11, P4 ;  /* 0x0000000b13007c0c */ /* 0x000fca000a781670 */
[----:B------:R-:W1:Y:S08]  /*0e50*/  @!P1 LDC.64 R12, c[0x0][0x388] ;  /* 0x0000e200ff0c9b82 */ /* 0x000e700000000a00 */
[----:B------:R-:W2:Y:S08]  /*0e60*/  @!P2 LDC.64 R6, c[0x0][0x388] ;  /* 0x0000e200ff06ab82 */ /* 0x000eb00000000a00 */
[----:B------:R-:W3:Y:S01]  /*0e70*/  @!P4 LDC.64 R8, c[0x0][0x388] ;  /* 0x0000e200ff08cb82 */ /* 0x000ee20000000a00 */
[----:B0-----:R-:W-:-:S02]  /*0e80*/  @!P0 IMAD.WIDE R14, R23, 0x4, R14 ;  /* 0x00000004170e8825 */ /* 0x001fc400078e020e */
[----:B------:R-:W4:Y:S04]  /*0e90*/  @!P0 LDG.E R23, desc[UR12][R16.64] ;  /* 0x0000000c10178981 */ /* 0x000f28000c1e1900 */
[----:B------:R-:W4:Y:S01]  /*0ea0*/  @!P0 LDG.E R14, desc[UR12][R14.64] ;  /* 0x0000000c0e0e8981 */ /* 0x000f22000c1e1900 */
[----:B-1----:R-:W-:-:S03]  /*0eb0*/  @!P1 IMAD.WIDE R12, R25, 0x4, R12 ;  /* 0x00000004190c9825 */ /* 0x002fc600078e020c */
[----:B------:R-:W5:Y:S04]  /*0ec0*/  @!P4 LDG.E R25, desc[UR12][R16.64+-0xc] ;  /* 0xfffff40c1019c981 */ /* 0x000f68000c1e1900 */
[----:B------:R-:W5:Y:S01]  /*0ed0*/  @!P1 LDG.E R12, desc[UR12][R12.64] ;  /* 0x0000000c0c0c9981 */ /* 0x000f62000c1e1900 */
[----:B--2---:R-:W-:-:S03]  /*0ee0*/  @!P2 IMAD.WIDE R6, R21, 0x4, R6 ;  /* 0x000000041506a825 */ /* 0x004fc600078e0206 */
[----:B------:R-:W5:Y:S04]  /*0ef0*/  @!P1 LDG.E R21, desc[UR12][R16.64+-0x4] ;  /* 0xfffffc0c10159981 */ /* 0x000f68000c1e1900 */
[----:B------:R-:W2:Y:S01]  /*0f00*/  @!P2 LDG.E R6, desc[UR12][R6.64] ;  /* 0x0000000c0606a981 */ /* 0x000ea2000c1e1900 */
[----:B---3--:R-:W-:-:S03]  /*0f10*/  @!P4 IMAD.WIDE R8, R19, 0x4, R8 ;  /* 0x000000041308c825 */ /* 0x008fc600078e0208 */
[----:B------:R-:W2:Y:S04]  /*0f20*/  @!P2 LDG.E R19, desc[UR12][R16.64+-0x8] ;  /* 0xfffff80c1013a981 */ /* 0x000ea8000c1e1900 */
[----:B------:R-:W3:Y:S01]  /*0f30*/  @!P4 LDG.E R8, desc[UR12][R8.64] ;  /* 0x0000000c0808c981 */ /* 0x000ee2000c1e1900 */
[----:B------:R-:W-:Y:S01]  /*0f40*/  IADD3 R11, PT, PT, R11, 0x4, RZ ;  /* 0x000000040b0b7810 */ /* 0x000fe20007ffe0ff */
[----:B----4-:R-:W-:-:S04]  /*0f50*/  @!P0 FFMA R2, R23, R14, R2 ;  /* 0x0000000e17028223 */ /* 0x010fc80000000002 */
[----:B-----5:R-:W-:-:S04]  /*0f60*/  @!P1 FFMA R2, R21, R12, R2 ;  /* 0x0000000c15029223 */ /* 0x020fc80000000002 */
[----:B--2---:R-:W-:-:S04]  /*0f70*/  @!P2 FFMA R2, R19, R6, R2 ;  /* 0x000000061302a223 */ /* 0x004fc80000000002 */
[----:B---3--:R-:W-:-:S07]  /*0f80*/  @!P4 FFMA R2, R25, R8, R2 ;  /* 0x000000081902c223 */ /* 0x008fce0000000002 */
.L_x_4:
[----:B------:R-:W-:Y:S05]  /*0f90*/  @!P3 BRA `(.L_x_3) ;  /* 0x0000000000d8b947 */ /* 0x000fea0003800000 */
[----:B------:R-:W-:Y:S02]  /*0fa0*/  ISETP.NE.AND P0, PT, R18, 0x1, PT ;  /* 0x000000011200780c */ /* 0x000fe40003f05270 */
[----:B------:R-:W-:-:S04]  /*0fb0*/  LOP3.LUT R6, R10, 0x1, RZ, 0xc0, !PT ;  /* 0x000000010a067812 */ /* 0x000fc800078ec0ff */
[----:B------:R-:W-:-:S07]  /*0fc0*/  ISETP.NE.U32.AND P2, PT, R6, 0x1, PT ;  /* 0x000000010600780c */ /* 0x000fce0003f45070 */
[----:B------:R-:W-:Y:S06]  /*0fd0*/  @!P0 BRA `(.L_x_5) ;  /* 0x0000000000788947 */ /* 0x000fec0003800000 */
[----:B------:R-:W0:Y:S01]  /*0fe0*/  LDCU UR10, c[0x0][0x39c] ;  /* 0x00007380ff0a77ac */ /* 0x000e220008000800 */
[-C--:B------:R-:W-:Y:S01]  /*0ff0*/  LOP3.LUT R7, RZ, R11.reuse, RZ, 0x33, !PT ;  /* 0x0000000bff077212 */ /* 0x080fe200078e33ff */
[----:B------:R-:W-:Y:S01]  /*1000*/  IMAD R19, R10, UR15, -R11 ;  /* 0x0000000f0a137c24 */ /* 0x000fe2000f8e0a0b */
[--C-:B------:R-:W-:Y:S02]  /*1010*/  IADD3 R6, PT, PT, -R11, -0x2, R10.reuse ;  /* 0xfffffffe0b067810 */ /* 0x100fe40007ffe10a */
[----:B------:R-:W-:Y:S01]  /*1020*/  IADD3 R9, PT, PT, R4, R11, RZ ;  /* 0x0000000b04097210 */ /* 0x000fe20007ffe0ff */
[----:B------:R-:W-:Y:S01]  /*1030*/  IMAD.IADD R12, R7, 0x1, R10 ;  /* 0x00000001070c7824 */ /* 0x000fe200078e020a */
[-C--:B------:R-:W-:Y:S02]  /*1040*/  IADD3 R7, PT, PT, R5, -R6.reuse, RZ ;  /* 0x8000000605077210 */ /* 0x080fe40007ffe0ff */
[C---:B------:R-:W-:Y:S01]  /*1050*/  IADD3 R8, PT, PT, R9.reuse, -R6, RZ ;  /* 0x8000000609087210 */ /* 0x040fe20007ffe0ff */
[----:B------:R-:W-:Y:S01]  /*1060*/  IMAD.IADD R6, R9, 0x1, -R12 ;  /* 0x0000000109067824 */ /* 0x000fe200078e0a0c */
[----:B------:R-:W-:-:S03]  /*1070*/  IADD3 R15, PT, PT, R5, -R12, RZ ;  /* 0x8000000c050f7210 */ /* 0x000fc60007ffe0ff */
[----:B0-----:R-:W-:Y:S02]  /*1080*/  IMAD R7, R7, UR10, R8 ;  /* 0x0000000a07077c24 */ /* 0x001fe4000f8e0208 */
[----:B------:R-:W-:-:S03]  /*1090*/  IMAD R15, R15, UR10, R6 ;  /* 0x0000000a0f0f7c24 */ /* 0x000fc6000f8e0206 */
[----:B------:R-:W-:Y:S02]  /*10a0*/  IADD3 R17, PT, PT, R7, 0x1, RZ ;  /* 0x0000000107117810 */ /* 0x000fe40007ffe0ff */
[----:B------:R-:W-:Y:S01]  /*10b0*/  ISETP.GE.AND P0, PT, R15, UR14, PT ;  /* 0x0000000e0f007c0c */ /* 0x000fe2000bf06270 */
[----:B------:R-:W0:Y:S01]  /*10c0*/  LDC.64 R6, c[0x0][0x380] ;  /* 0x0000e000ff067b82 */ /* 0x000e220000000a00 */
[----:B------:R-:W-:Y:S02]  /*10d0*/  ISETP.GE.AND P1, PT, R17, UR14, PT ;  /* 0x0000000e11007c0c */ /* 0x000fe4000bf26270 */
[----:B------:R-:W-:Y:S02]  /*10e0*/  ISETP.LT.OR P0, PT, R15, UR11, P0 ;  /* 0x0000000b0f007c0c */ /* 0x000fe40008701670 */
[----:B------:R-:W-:-:S11]  /*10f0*/  ISETP.LT.OR P1, PT, R17, UR11, P1 ;  /* 0x0000000b11007c0c */ /* 0x000fd60008f21670 */
[----:B------:R-:W1:Y:S08]  /*1100*/  @!P0 LDC.64 R12, c[0x0][0x388] ;  /* 0x0000e200ff0c8b82 */ /* 0x000e700000000a00 */
[----:B------:R-:W2:Y:S01]  /*1110*/  @!P1 LDC.64 R8, c[0x0][0x388] ;  /* 0x0000e200ff089b82 */ /* 0x000ea20000000a00 */
[----:B0-----:R-:W-:-:S04]  /*1120*/  IMAD.WIDE R6, R19, 0x4, R6 ;  /* 0x0000000413067825 */ /* 0x001fc800078e0206 */
[----:B-1----:R-:W-:Y:S02]  /*1130*/  @!P0 IMAD.WIDE R12, R15, 0x4, R12 ;  /* 0x000000040f0c8825 */ /* 0x002fe400078e020c */
[----:B------:R-:W3:Y:S04]  /*1140*/  @!P0 LDG.E R15, desc[UR12][R6.64] ;  /* 0x0000000c060f8981 */ /* 0x000ee8000c1e1900 */
[----:B------:R-:W3:Y:S01]  /*1150*/  @!P0 LDG.E R12, desc[UR12][R12.64] ;  /* 0x0000000c0c0c8981 */ /* 0x000ee2000c1e1900 */
[----:B--2---:R-:W-:-:S03]  /*1160*/  @!P1 IMAD.WIDE R8, R17, 0x4, R8 ;  /* 0x0000000411089825 */ /* 0x004fc600078e0208 */
[----:B------:R-:W2:Y:S04]  /*1170*/  @!P1 LDG.E R17, desc[UR12][R6.64+-0x4] ;  /* 0xfffffc0c06119981 */ /* 0x000ea8000c1e1900 */
[----:B------:R-:W2:Y:S01]  /*1180*/  @!P1 LDG.E R8, desc[UR12][R8.64] ;  /* 0x0000000c08089981 */ /* 0x000ea2000c1e1900 */
[----:B------:R-:W-:Y:S02]  /*1190*/  VIADD R11, R11, 0x2 ;  /* 0x000000020b0b7836 */ /* 0x000fe40000000000 */
[----:B---3--:R-:W-:-:S04]  /*11a0*/  @!P0 FFMA R2, R15, R12, R2 ;  /* 0x0000000c0f028223 */ /* 0x008fc80000000002 */
[----:B--2---:R-:W-:-:S07]  /*11b0*/  @!P1 FFMA R2, R17, R8, R2 ;  /* 0x0000000811029223 */ /* 0x004fce0000000002 */
.L_x_5:
[----:B------:R-:W-:Y:S05]  /*11c0*/  @P2 BRA `(.L_x_3) ;  /* 0x00000000004c2947 */ /* 0x000fea0003800000 */
[----:B------:R-:W0:Y:S01]  /*11d0*/  LDCU UR10, c[0x0][0x39c] ;  /* 0x00007380ff0a77ac */ /* 0x000e220008000800 */
[----:B------:R-:W-:Y:S01]  /*11e0*/  LOP3.LUT R7, RZ, R11, RZ, 0x33, !PT ;  /* 0x0000000bff077212 */ /* 0x000fe200078e33ff */
[----:B------:R-:W-:Y:S03]  /*11f0*/  BSSY.RECONVERGENT B0, `(.L_x_3) ;  /* 0x0000010000007945 */ /* 0x000fe60003800200 */
[----:B------:R-:W-:-:S04]  /*1200*/  IADD3 R6, PT, PT, R7, R10, RZ ;  /* 0x0000000a07067210 */ /* 0x000fc80007ffe0ff */
[----:B------:R-:W-:Y:S02]  /*1210*/  IADD3 R5, PT, PT, R5, -R6, RZ ;  /* 0x8000000605057210 */ /* 0x000fe40007ffe0ff */
[--C-:B------:R-:W-:Y:S01]  /*1220*/  IADD3 R6, PT, PT, -R6, R4, R11.reuse ;  /* 0x0000000406067210 */ /* 0x100fe20007ffe10b */
[----:B------:R-:W-:-:S04]  /*1230*/  IMAD R11, R10, UR15, -R11 ;  /* 0x0000000f0a0b7c24 */ /* 0x000fc8000f8e0a0b */
[----:B0-----:R-:W-:-:S05]  /*1240*/  IMAD R5, R5, UR10, R6 ;  /* 0x0000000a05057c24 */ /* 0x001fca000f8e0206 */
[----:B------:R-:W-:-:S04]  /*1250*/  ISETP.GE.AND P0, PT, R5, UR14, PT ;  /* 0x0000000e05007c0c */ /* 0x000fc8000bf06270 */
[----:B------:R-:W-:-:S13]  /*1260*/  ISETP.LT.OR P0, PT, R5, UR11, P0 ;  /* 0x0000000b05007c0c */ /* 0x000fda0008701670 */
[----:B------:R-:W-:Y:S05]  /*1270*/  @P0 BRA `(.L_x_6) ;  /* 0x00000000001c0947 */ /* 0x000fea0003800000 */
[----:B------:R-:W0:Y:S08]  /*1280*/  LDC.64 R6, c[0x0][0x380] ;  /* 0x0000e000ff067b82 */ /* 0x000e300000000a00 */
[----:B------:R-:W1:Y:S01]  /*1290*/  LDC.64 R8, c[0x0][0x388] ;  /* 0x0000e200ff087b82 */ /* 0x000e620000000a00 */
[----:B0-----:R-:W-:-:S06]  /*12a0*/  IMAD.WIDE R6, R11, 0x4, R6 ;  /* 0x000000040b067825 */ /* 0x001fcc00078e0206 */
[----:B------:R-:W2:Y:S01]  /*12b0*/  LDG.E R7, desc[UR12][R6.64] ;  /* 0x0000000c06077981 */ /* 0x000ea2000c1e1900 */
[----:B-1----:R-:W-:-:S06]  /*12c0*/  IMAD.WIDE R8, R5, 0x4, R8 ;  /* 0x0000000405087825 */ /* 0x002fcc00078e0208 */
[----:B------:R-:W2:Y:S02]  /*12d0*/  LDG.E R8, desc[UR12][R8.64] ;  /* 0x0000000c08087981 */ /* 0x000ea4000c1e1900 */
[----:B--2---:R-:W-:-:S07]  /*12e0*/  FFMA R2, R7, R8, R2 ;  /* 0x0000000807027223 */ /* 0x004fce0000000002 */
.L_x_6:
[----:B------:R-:W-:Y:S05]  /*12f0*/  BSYNC.RECONVERGENT B0 ;  /* 0x0000000000007941 */ /* 0x000fea0003800200 */
.L_x_3:
[----:B------:R-:W-:Y:S05]  /*1300*/  @P5 BRA `(.L_x_7) ;  /* 0xfffffff0005c5947 */ /* 0x000fea000383ffff */
[----:B------:R-:W-:Y:S05]  /*1310*/  BRA.U UP0, `(.L_x_8) ;  /* 0xfffffff100347547 */ /* 0x000fea000b83ffff */
.L_x_0:
[----:B------:R-:W0:Y:S01]  /*1320*/  LDC.64 R4, c[0x0][0x390] ;  /* 0x0000e400ff047b82 */ /* 0x000e220000000a00 */
[----:B------:R-:W1:Y:S02]  /*1330*/  LDCU UR5, c[0x0][0x3a0] ;  /* 0x00007400ff0577ac */ /* 0x000e640008000800 */
[----:B-1----:R-:W-:-:S04]  /*1340*/  IMAD R3, R0, UR5, R3 ;  /* 0x0000000500037c24 */ /* 0x002fc8000f8e0203 */
[----:B0-----:R-:W-:-:S05]  /*1350*/  IMAD.WIDE R4, R3, 0x4, R4 ;  /* 0x0000000403047825 */ /* 0x001fca00078e0204 */
[----:B------:R-:W2:Y:S02]  /*1360*/  LDG.E R3, desc[UR12][R4.64] ;  /* 0x0000000c04037981 */ /* 0x000ea4000c1e1900 */
[----:B--2---:R-:W-:-:S05]  /*1370*/  FADD R3, R3, R2 ;  /* 0x0000000203037221 */ /* 0x004fca0000000000 */
[----:B------:R-:W-:Y:S01]  /*1380*/  STG.E desc[UR12][R4.64], R3 ;  /* 0x0000000304007986 */ /* 0x000fe2000c10190c */
[----:B------:R-:W-:Y:S05]  /*1390*/  EXIT ;  /* 0x000000000000794d */ /* 0x000fea0003800000 */
.L_x_9:
[----:B------:R-:W-:-:S00]  /*13a0*/  BRA `(.L_x_9) ;  /* 0xfffffffc00fc7947 */ /* 0x000fc0000383ffff */
[----:B------:R-:W-:-:S00]  /*13b0*/  NOP ;  /* 0x0000000000007918 */ /* 0x000fc00000000000 */
        /* <DEDUP_REMOVED lines=12> */
.L_x_124:


//--------------------- .text._Z8conv_prePfS_S_iiii --------------------------
	.section	.text._Z8conv_prePfS_S_iiii,"ax",@progbits
	.align	128
        .global         _Z8conv_prePfS_S_iiii
        .type           _Z8conv_prePfS_S_iiii,@function
        .size           _Z8conv_prePfS_S_iiii,(.L_x_125 - _Z8conv_prePfS_S_iiii)
        .other          _Z8conv_prePfS_S_iiii,@"STO_CUDA_ENTRY STV_DEFAULT"
_Z8conv_prePfS_S_iiii:
.text._Z8conv_prePfS_S_iiii:
        /* <DEDUP_REMOVED lines=19> */
[----:B0-----:R-:W-:Y:S01]  /*0130*/  HFMA2 R4, -RZ, RZ, 0, 0 ;  /* 0x00000000ff047431 */ /* 0x001fe200000001ff */
[----:B-1----:R-:W-:-:S05]  /*0140*/  IADD3 R10, PT, PT, RZ, -R5, RZ ;  /* 0x80000005ff0a7210 */ /* 0x002fca0007ffe0ff */
[----:B------:R-:W-:-:S04]  /*0150*/  IMAD.MOV.U32 R9, RZ, RZ, R10 ;  /* 0x000000ffff097224 */ /* 0x000fc800078e000a */
[----:B------:R-:W-:Y:S01]  /*0160*/  IMAD R7, R9, R2, RZ ;  /* 0x0000000209077224 */ /* 0x000fe200078e02ff */
[----:B------:R-:W-:-:S03]  /*0170*/  IABS R9, R6 ;  /* 0x0000000600097213 */ /* 0x000fc60000000000 */
[----:B------:R-:W-:-:S04]  /*0180*/  IMAD.HI.U32 R5, R5, R7, R4 ;  /* 0x0000000705057227 */ /* 0x000fc800078e0004 */
[----:B------:R-:W-:-:S04]  /*0190*/  IMAD.MOV.U32 R7, RZ, RZ, R8 ;  /* 0x000000ffff077224 */ /* 0x000fc800078e0008 */
[----:B------:R-:W-:-:S04]  /*01a0*/  IMAD.HI.U32 R4, R5, R7, RZ ;  /* 0x0000000705047227 */ /* 0x000fc800078e00ff */
[----:B------:R-:W-:Y:S01]  /*01b0*/  IMAD.HI.U32 R5, R5, R9, RZ ;  /* 0x0000000905057227 */ /* 0x000fe200078e00ff */
[----:B------:R-:W-:-:S04]  /*01c0*/  IADD3 R8, PT, PT, -R4, RZ, RZ ;  /* 0x000000ff04087210 */ /* 0x000fc80007ffe1ff */
[----:B------:R-:W-:Y:S01]  /*01d0*/  IADD3 R5, PT, PT, -R5, RZ, RZ ;  /* 0x000000ff05057210 */ /* 0x000fe20007ffe1ff */
[----:B------:R-:W-:-:S05]  /*01e0*/  IMAD R7, R2, R8, R7 ;  /* 0x0000000802077224 */ /* 0x000fca00078e0207 */
[----:B------:R-:W-:-:S13]  /*01f0*/  ISETP.GT.U32.AND P2, PT, R2, R7, PT ;  /* 0x000000070200720c */ /* 0x000fda0003f44070 */
[----:B------:R-:W-:Y:S01]  /*0200*/  @!P2 IADD3 R7, PT, PT, R7, -R2, RZ ;  /* 0x800000020707a210 */ /* 0x000fe20007ffe0ff */
[----:B------:R-:W-:-:S03]  /*0210*/  @!P2 VIADD R4, R4, 0x1 ;  /* 0x000000010404a836 */ /* 0x000fc60000000000 */
[----:B------:R-:W-:-:S13]  /*0220*/  ISETP.GE.U32.AND P0, PT, R7, R2, PT ;  /* 0x000000020700720c */ /* 0x000fda0003f06070 */
[----:B------:R-:W-:Y:S02]  /*0230*/  @P0 IADD3 R4, PT, PT, R4, 0x1, RZ ;  /* 0x0000000104040810 */ /* 0x000fe40007ffe0ff */
[----:B------:R-:W-:Y:S02]  /*0240*/  ISETP.NE.AND P0, PT, R3, RZ, PT ;  /* 0x000000ff0300720c */ /* 0x000fe40003f05270 */
[----:B------:R-:W-:Y:S02]  /*0250*/  MOV R7, R4 ;  /* 0x0000000400077202 */ /* 0x000fe40000000f00 */
[----:B------:R-:W-:-:S03]  /*0260*/  LOP3.LUT R4, RZ, R3, RZ, 0x33, !PT ;  /* 0x00000003ff047212 */ /* 0x000fc600078e33ff */
[----:B------:R-:W-:-:S05]  /*0270*/  @!P1 IMAD.MOV R7, RZ, RZ, -R7 ;  /* 0x000000ffff079224 */ /* 0x000fca00078e0a07 */
[----:B------:R-:W-:-:S04]  /*0280*/  SEL R0, R4, R7, !P0 ;  /* 0x0000000704007207 */ /* 0x000fc80004000000 */
[----:B------:R-:W-:-:S04]  /*0290*/  VIMNMX R8, PT, PT, R0, -0x1, !PT ;  /* 0xffffffff00087848 */ /* 0x000fc80007fe0100 */
[----:B------:R-:W-:Y:S01]  /*02a0*/  ISETP.GE.AND P2, PT, R8, R3, PT ;  /* 0x000000030800720c */ /* 0x000fe20003f46270 */
[----:B------:R-:W-:-:S05]  /*02b0*/  IMAD R3, R2, R5, R9 ;  /* 0x0000000502037224 */ /* 0x000fca00078e0209 */
[----:B------:R-:W-:-:S07]  /*02c0*/  ISETP.GT.U32.AND P1, PT, R2, R3, PT ;  /* 0x000000030200720c */ /* 0x000fce0003f24070 */
[----:B------:R-:W-:Y:S06]  /*02d0*/  @P2 EXIT ;  /* 0x000000000000294d */ /* 0x000fec0003800000 */
[----:B------:R-:W0:Y:S01]  /*02e0*/  LDC R8, c[0x0][0x398] ;  /* 0x0000e600ff087b82 */ /* 0x000e220000000800 */
[----:B------:R-:W-:Y:S01]  /*02f0*/  @!P1 IADD3 R3, PT, PT, R3, -R2, RZ ;  /* 0x8000000203039210 */ /* 0x000fe20007ffe0ff */
[----:B------:R-:W0:Y:S01]  /*0300*/  LDCU UR4, c[0x0][0x3a4] ;  /* 0x00007480ff0477ac */ /* 0x000e220008000800 */
[----:B------:R-:W-:Y:S02]  /*0310*/  ISETP.GE.AND P1, PT, R6, RZ, PT ;  /* 0x000000ff0600720c */ /* 0x000fe40003f26270 */
[----:B------:R-:W-:Y:S01]  /*0320*/  ISETP.GT.U32.AND P2, PT, R2, R3, PT ;  /* 0x000000030200720c */ /* 0x000fe20003f44070 */
[----:B------:R-:W1:Y:S01]  /*0330*/  LDCU.64 UR12, c[0x0][0x358] ;  /* 0x00006b00ff0c77ac */ /* 0x000e620008000a00 */
[----:B------:R-:W-:-:S11]  /*0340*/  MOV R14, RZ ;  /* 0x000000ff000e7202 */ /* 0x000fd60000000f00 */
[----:B------:R-:W-:-:S05]  /*0350*/  @!P2 IMAD.IADD R3, R3, 0x1, -R2 ;  /* 0x000000010303a824 */ /* 0x000fca00078e0a02 */
[----:B------:R-:W-:Y:S02]  /*0360*/  @!P1 IADD3 R3, PT, PT, -R3, RZ, RZ ;  /* 0x000000ff03039210 */ /* 0x000fe40007ffe1ff */
[----:B0-----:R-:W-:Y:S02]  /*0370*/  VIMNMX R2, PT, PT, R8, UR4, PT ;  /* 0x0000000408027c48 */ /* 0x001fe4000bfe0100 */
[----:B------:R-:W-:Y:S02]  /*0380*/  SEL R6, R4, R3, !P0 ;  /* 0x0000000304067207 */ /* 0x000fe40004000000 */
[----:B------:R-:W-:-:S13]  /*0390*/  ISETP.GE.AND P2, PT, R2, 0x1, PT ;  /* 0x000000010200780c */ /* 0x000fda0003f46270 */
[----:B-1----:R-:W-:Y:S05]  /*03a0*/  @!P2 BRA `(.L_x_10) ;  /* 0x0000000800a8a947 */ /* 0x002fea0003800000 */
[----:B------:R-:W0:Y:S01]  /*03b0*/  LDCU.128 UR8, c[0x0][0x380] ;  /* 0x00007000ff0877ac */ /* 0x000e220008000c00 */
[----:B------:R-:W-:Y:S01]  /*03c0*/  HFMA2 R14, -RZ, RZ, 0, 0 ;  /* 0x00000000ff0e7431 */ /* 0x000fe200000001ff */
[C---:B------:R-:W-:Y:S02]  /*03d0*/  LOP3.LUT R22, R8.reuse, 0xf, RZ, 0xc0, !PT ;  /* 0x0000000f08167812 */ /* 0x040fe400078ec0ff */
[C---:B------:R-:W-:Y:S01]  /*03e0*/  LOP3.LUT R24, R8.reuse, 0x7, RZ, 0xc0, !PT ;  /* 0x0000000708187812 */ /* 0x040fe200078ec0ff */
[----:B------:R-:W-:Y:S01]  /*03f0*/  UMOV UR4, URZ ;  /* 0x000000ff00047c82 */ /* 0x000fe20008000000 */
[----:B------:R-:W-:Y:S01]  /*0400*/  LOP3.LUT R8, R8, 0x3, RZ, 0xc0, !PT ;  /* 0x0000000308087812 */ /* 0x000fe200078ec0ff */
[----:B0-----:R-:W-:Y:S02]  /*0410*/  UIADD3 UR7, UP0, UPT, UR8, 0x20, URZ ;  /* 0x0000002008077890 */ /* 0x001fe4000ff1e0ff */
[----:B------:R-:W-:Y:S02]  /*0420*/  UIADD3 UR5, UP1, UPT, UR10, 0x20, URZ ;  /* 0x000000200a057890 */ /* 0x000fe4000ff3e0ff */
[----:B------:R-:W-:-:S02]  /*0430*/  UIADD3.X UR8, UPT, UPT, URZ, UR9, URZ, UP0, !UPT ;  /* 0x00000009ff087290 */ /* 0x000fc400087fe4ff */
[----:B------:R-:W-:-:S12]  /*0440*/  UIADD3.X UR6, UPT, UPT, URZ, UR11, URZ, UP1, !UPT ;  /* 0x0000000bff067290 */ /* 0x000fd80008ffe4ff */
.L_x_17:
[----:B------:R-:W-:-:S07]  /*0450*/  IMAD.MOV.U32 R9, RZ, RZ, RZ ;  /* 0x000000ffff097224 */ /* 0x000fce00078e00ff */
.L_x_16:
[----:B------:R-:W0:Y:S01]  /*0460*/  LDC.64 R4, c[0x0][0x398] ;  /* 0x0000e600ff047b82 */ /* 0x000e220000000a00 */
[----:B------:R-:W-:Y:S01]  /*0470*/  HFMA2 R12, -RZ, RZ, 0, 0 ;  /* 0x00000000ff0c7431 */ /* 0x000fe200000001ff */
[C---:B0-----:R-:W-:Y:S01]  /*0480*/  ISETP.GE.U32.AND P1, PT, R4.reuse, 0x10, PT ;  /* 0x000000100400780c */ /* 0x041fe20003f26070 */
[----:B------:R-:W-:Y:S02]  /*0490*/  IMAD R2, R5, UR4, R0 ;  /* 0x0000000405027c24 */ /* 0x000fe4000f8e0200 */
[----:B------:R-:W-:-:S03]  /*04a0*/  IMAD R11, R4, UR4, R9 ;  /* 0x00000004040b7c24 */ /* 0x000fc6000f8e0209 */
[----:B------:R-:W-:Y:S01]  /*04b0*/  IADD3 R2, PT, PT, R2, R9, RZ ;  /* 0x0000000902027210 */ /* 0x000fe20007ffe0ff */
[----:B------:R-:W-:Y:S01]  /*04c0*/  IMAD R11, R11, R4, RZ ;  /* 0x000000040b0b7224 */ /* 0x000fe200078e02ff */
[----:B------:R-:W-:-:S03]  /*04d0*/  IADD3 R9, PT, PT, R9, 0x1, RZ ;  /* 0x0000000109097810 */ /* 0x000fc60007ffe0ff */
[----:B------:R-:W-:Y:S01]  /*04e0*/  IMAD R10, R2, R5, R6 ;  /* 0x00000005020a7224 */ /* 0x000fe200078e0206 */
[----:B------:R-:W-:Y:S01]  /*04f0*/  ISETP.NE.AND P0, PT, R9, R4, PT ;  /* 0x000000040900720c */ /* 0x000fe20003f05270 */
[----:B------:R-:W-:-:S12]  /*0500*/  @!P1 BRA `(.L_x_11) ;  /* 0x0000000000fc9947 */ /* 0x000fd80003800000 */
[----:B------:R-:W-:Y:S01]  /*0510*/  LOP3.LUT R12, R4, 0x7ffffff0, RZ, 0xc0, !PT ;  /* 0x7ffffff0040c7812 */ /* 0x000fe200078ec0ff */
[----:B------:R-:W-:Y:S01]  /*0520*/  IMAD.MOV.U32 R7, RZ, RZ, R10 ;  /* 0x000000ffff077224 */ /* 0x000fe200078e000a */
[----:B------:R-:W-:Y:S02]  /*0530*/  MOV R15, R11 ;  /* 0x0000000b000f7202 */ /* 0x000fe40000000f00 */
[----:B------:R-:W-:-:S07]  /*0540*/  IADD3 R13, PT, PT, -R12, RZ, RZ ;  /* 0x000000ff0c0d7210 */ /* 0x000fce0007ffe1ff */
.L_x_12:
[----:B------:R-:W-:Y:S01]  /*0550*/  MOV R2, UR7 ;  /* 0x0000000700027c02 */ /* 0x000fe20008000f00 */
[----:B------:R-:W-:Y:S01]  /*0560*/  IMAD.U32 R3, RZ, RZ, UR8 ;  /* 0x00000008ff037e24 */ /* 0x000fe2000f8e00ff */
[----:B------:R-:W-:Y:S02]  /*0570*/  MOV R4, UR5 ;  /* 0x0000000500047c02 */ /* 0x000fe40008000f00 */
[----:B------:R-:W-:Y:S01]  /*0580*/  MOV R5, UR6 ;  /* 0x0000000600057c02 */ /* 0x000fe20008000f00 */
[----:B------:R-:W-:-:S04]  /*0590*/  IMAD.WIDE R2, R15, 0x4, R2 ;  /* 0x000000040f027825 */ /* 0x000fc800078e0202 */
[----:B------:R-:W-:Y:S01]  /*05a0*/  IMAD.WIDE R4, R7, 0x4, R4 ;  /* 0x0000000407047825 */ /* 0x000fe200078e0204 */
[----:B------:R-:W2:Y:S04]  /*05b0*/  LDG.E R19, desc[UR12][R2.64+-0x20] ;  /* 0xffffe00c02137981 */ /* 0x000ea8000c1e1900 */
[----:B------:R-:W2:Y:S04]  /*05c0*/  LDG.E R16, desc[UR12][R4.64+-0x20] ;  /* 0xffffe00c04107981 */ /* 0x000ea8000c1e1900 */
[----:B------:R-:W3:Y:S04]  /*05d0*/  LDG.E R23, desc[UR12][R2.64+-0x1c] ;  /* 0xffffe40c02177981 */ /* 0x000ee8000c1e1900 */
[----:B------:R-:W3:Y:S04]  /*05e0*/  LDG.E R26, desc[UR12][R4.64+-0x1c] ;  /* 0xffffe40c041a7981 */ /* 0x000ee8000c1e1900 */
[----:B------:R-:W4:Y:S04]  /*05f0*/  LDG.E R18, desc[UR12][R2.64+-0x18] ;  /* 0xffffe80c02127981 */ /* 0x000f28000c1e1900 */
[----:B------:R-:W4:Y:S04]  /*0600*/  LDG.E R21, desc[UR12][R4.64+-0x18] ;  /* 0xffffe80c04157981 */ /* 0x000f28000c1e1900 */
[----:B------:R-:W5:Y:S04]  /*0610*/  LDG.E R20, desc[UR12][R2.64+-0x14] ;  /* 0xffffec0c02147981 */ /* 0x000f68000c1e1900 */
[----:B------:R-:W5:Y:S04]  /*0620*/  LDG.E R17, desc[UR12][R4.64+-0x14] ;  /* 0xffffec0c04117981 */ /* 0x000f68000c1e1900 */
[----:B------:R-:W5:Y:S04]  /*0630*/  LDG.E R25, desc[UR12][R4.64+-0x10] ;  /* 0xfffff00c04197981 */ /* 0x000f68000c1e1900 */
[----:B------:R-:W5:Y:S04]  /*0640*/  LDG.E R27, desc[UR12][R4.64+0x18] ;  /* 0x0000180c041b7981 */ /* 0x000f68000c1e1900 */
[----:B------:R-:W5:Y:S01]  /*0650*/  LDG.E R28, desc[UR12][R4.64+0x1c] ;  /* 0x00001c0c041c7981 */ /* 0x000f62000c1e1900 */
[----:B--2---:R-:W-:-:S03]  /*0660*/  FFMA R16, R19, R16, R14 ;  /* 0x0000001013107223 */ /* 0x004fc6000000000e */
[----:B------:R-:W2:Y:S04]  /*0670*/  LDG.E R14, desc[UR12][R2.64+-0x10] ;  /* 0xfffff00c020e7981 */ /* 0x000ea8000c1e1900 */
[----:B------:R-:W2:Y:S01]  /*0680*/  LDG.E R19, desc[UR12][R4.64+-0xc] ;  /* 0xfffff40c04137981 */ /* 0x000ea2000c1e1900 */
[----:B---3--:R-:W-:-:S03]  /*0690*/  FFMA R23, R23, R26, R16 ;  /* 0x0000001a17177223 */ /* 0x008fc60000000010 */
[----:B------:R-:W3:Y:S04]  /*06a0*/  LDG.E R16, desc[UR12][R2.64+-0xc] ;  /* 0xfffff40c02107981 */ /* 0x000ee8000c1e1900 */
[----:B------:R-:W3:Y:S01]  /*06b0*/  LDG.E R26, desc[UR12][R4.64+0x14] ;  /* 0x0000140c041a7981 */ /* 0x000ee2000c1e1900 */
[----:B----4-:R-:W-:-:S03]  /*06c0*/  FFMA R23, R18, R21, R23 ;  /* 0x0000001512177223 */ /* 0x010fc60000000017 */
[----:B------:R-:W4:Y:S04]  /*06d0*/  LDG.E R18, desc[UR12][R2.64+-0x8] ;  /* 0xfffff80c02127981 */ /* 0x000f28000c1e1900 */
[----:B------:R-:W4:Y:S01]  /*06e0*/  LDG.E R21, desc[UR12][R4.64+-0x8] ;  /* 0xfffff80c04157981 */ /* 0x000f22000c1e1900 */
[----:B-----5:R-:W-:-:S03]  /*06f0*/  FFMA R17, R20, R17, R23 ;  /* 0x0000001114117223 */ /* 0x020fc60000000017 */
        /* <DEDUP_REMOVED lines=19> */
[----:B------:R-:W3:Y:S04]  /*0830*/  LDG.E R16, desc[UR12][R2.64+0x18] ;  /* 0x0000180c02107981 */ /* 0x000ee8000c1e1900 */
[----:B------:R-:W3:Y:S01]  /*0840*/  LDG.E R25, desc[UR12][R2.64+0x1c] ;  /* 0x00001c0c02197981 */ /* 0x000ee2000c1e1900 */
[----:B------:R-:W-:Y:S01]  /*0850*/  IADD3 R13, PT, PT, R13, 0x10, RZ ;  /* 0x000000100d0d7810 */ /* 0x000fe20007ffe0ff */
[----:B----4-:R-:W-:-:S03]  /*0860*/  FFMA R21, R21, R18, R29 ;  /* 0x0000001215157223 */ /* 0x010fc6000000001d */
[----:B------:R-:W-:Y:S01]  /*0870*/  ISETP.NE.AND P1, PT, R13, RZ, PT ;  /* 0x000000ff0d00720c */ /* 0x000fe20003f25270 */
[----:B-----5:R-:W-:Y:S01]  /*0880*/  FFMA R21, R20, R23, R21 ;  /* 0x0000001714157223 */ /* 0x020fe20000000015 */
[----:B------:R-:W-:Y:S01]  /*0890*/  VIADD R15, R15, 0x10 ;  /* 0x000000100f0f7836 */ /* 0x000fe20000000000 */
[----:B------:R-:W-:Y:S02]  /*08a0*/  IADD3 R7, PT, PT, R7, 0x10, RZ ;  /* 0x0000001007077810 */ /* 0x000fe40007ffe0ff */
[----:B--2---:R-:W-:-:S04]  /*08b0*/  FFMA R14, R14, R17, R21 ;  /* 0x000000110e0e7223 */ /* 0x004fc80000000015 */
[----:B---3--:R-:W-:-:S04]  /*08c0*/  FFMA R19, R19, R26, R14 ;  /* 0x0000001a13137223 */ /* 0x008fc8000000000e */
[----:B------:R-:W-:-:S04]  /*08d0*/  FFMA R16, R16, R27, R19 ;  /* 0x0000001b10107223 */ /* 0x000fc80000000013 */
[----:B------:R-:W-:Y:S01]  /*08e0*/  FFMA R14, R25, R28, R16 ;  /* 0x0000001c190e7223 */ /* 0x000fe20000000010 */
[----:B------:R-:W-:Y:S06]  /*08f0*/  @P1 BRA `(.L_x_12) ;  /* 0xfffffffc00141947 */ /* 0x000fec000383ffff */
.L_x_11:
[----:B------:R-:W-:-:S13]  /*0900*/  ISETP.NE.AND P1, PT, R22, RZ, PT ;  /* 0x000000ff1600720c */ /* 0x000fda0003f25270 */
[----:B------:R-:W-:Y:S05]  /*0910*/  @!P1 BRA `(.L_x_13) ;  /* 0x0000000400389947 */ /* 0x000fea0003800000 */
[----:B------:R-:W-:Y:S02]  /*0920*/  IADD3 R2, PT, PT, R22, -0x1, RZ ;  /* 0xffffffff16027810 */ /* 0x000fe40007ffe0ff */
[----:B------:R-:W-:Y:S02]  /*0930*/  ISETP.NE.AND P2, PT, R24, RZ, PT ;  /* 0x000000ff1800720c */ /* 0x000fe40003f45270 */
[----:B------:R-:W-:-:S13]  /*0940*/  ISETP.GE.U32.AND P1, PT, R2, 0x7, PT ;  /* 0x000000070200780c */ /* 0x000fda0003f26070 */
[----:B------:R-:W-:Y:S05]  /*0950*/  @!P1 BRA `(.L_x_14) ;  /* 0x00000000007c9947 */ /* 0x000fea0003800000 */
[----:B------:R-:W0:Y:S01]  /*0960*/  LDC.64 R2, c[0x0][0x380] ;  /* 0x0000e000ff027b82 */ /* 0x000e220000000a00 */
[----:B------:R-:W-:Y:S01]  /*0970*/  IADD3 R7, PT, PT, R11, R12, RZ ;  /* 0x0000000c0b077210 */ /* 0x000fe20007ffe0ff */
[----:B------:R-:W-:-:S06]  /*0980*/  IMAD.IADD R13, R10, 0x1, R12 ;  /* 0x000000010a0d7824 */ /* 0x000fcc00078e020c */
[----:B------:R-:W1:Y:S01]  /*0990*/  LDC.64 R4, c[0x0][0x388] ;  /* 0x0000e200ff047b82 */ /* 0x000e620000000a00 */
[----:B0-----:R-:W-:-:S05]  /*09a0*/  IMAD.WIDE R2, R7, 0x4, R2 ;  /* 0x0000000407027825 */ /* 0x001fca00078e0202 */
[----:B------:R-:W2:Y:S01]  /*09b0*/  LDG.E R19, desc[UR12][R2.64] ;  /* 0x0000000c02137981 */ /* 0x000ea2000c1e1900 */
[----:B-1----:R-:W-:-:S03]  /*09c0*/  IMAD.WIDE R4, R13, 0x4, R4 ;  /* 0x000000040d047825 */ /* 0x002fc600078e0204 */
[----:B------:R-:W3:Y:S04]  /*09d0*/  LDG.E R7, desc[UR12][R2.64+0x4] ;  /* 0x0000040c02077981 */ /* 0x000ee8000c1e1900 */
[----:B------:R-:W2:Y:S04]  /*09e0*/  LDG.E R21, desc[UR12][R4.64] ;  /* 0x0000000c04157981 */ /* 0x000ea8000c1e1900 */
[----:B------:R-:W3:Y:S04]  /*09f0*/  LDG.E R16, desc[UR12][R4.64+0x4] ;  /* 0x0000040c04107981 */ /* 0x000ee8000c1e1900 */
[----:B------:R-:W4:Y:S04]  /*0a00*/  LDG.E R13, desc[UR12][R2.64+0x8] ;  /* 0x0000080c020d7981 */ /* 0x000f28000c1e1900 */
[----:B------:R-:W4:Y:S04]  /*0a10*/  LDG.E R18, desc[UR12][R4.64+0x8] ;  /* 0x0000080c04127981 */ /* 0x000f28000c1e1900 */
[----:B------:R-:W5:Y:S04]  /*0a20*/  LDG.E R15, desc[UR12][R2.64+0xc] ;  /* 0x00000c0c020f7981 */ /* 0x000f68000c1e1900 */
[----:B------:R-:W5:Y:S04]  /*0a30*/  LDG.E R20, desc[UR12][R4.64+0xc] ;  /* 0x00000c0c04147981 */ /* 0x000f68000c1e1900 */
[----:B------:R-:W5:Y:S04]  /*0a40*/  LDG.E R17, desc[UR12][R2.64+0x10] ;  /* 0x0000100c02117981 */ /* 0x000f68000c1e1900 */
[----:B------:R-:W5:Y:S04]  /*0a50*/  LDG.E R26, desc[UR12][R4.64+0x10] ;  /* 0x0000100c041a7981 */ /* 0x000f68000c1e1900 */
[----:B------:R-:W5:Y:S04]  /*0a60*/  LDG.E R28, desc[UR12][R4.64+0x14] ;  /* 0x0000140c041c7981 */ /* 0x000f68000c1e1900 */
[----:B------:R-:W5:Y:S04]  /*0a70*/  LDG.E R23, desc[UR12][R4.64+0x18] ;  /* 0x0000180c04177981 */ /* 0x000f68000c1e1900 */
[----:B------:R-:W5:Y:S01]  /*0a80*/  LDG.E R25, desc[UR12][R4.64+0x1c] ;  /* 0x00001c0c04197981 */ /* 0x000f62000c1e1900 */
[----:B--2---:R-:W-:-:S03]  /*0a90*/  FFMA R27, R19, R21, R14 ;  /* 0x00000015131b7223 */ /* 0x004fc6000000000e */
[----:B------:R-:W2:Y:S04]  /*0aa0*/  LDG.E R19, desc[UR12][R2.64+0x14] ;  /* 0x0000140c02137981 */ /* 0x000ea8000c1e1900 */
[----:B------:R-:W2:Y:S04]  /*0ab0*/  LDG.E R14, desc[UR12][R2.64+0x18] ;  /* 0x0000180c020e7981 */ /* 0x000ea8000c1e1900 */
[----:B------:R-:W2:Y:S01]  /*0ac0*/  LDG.E R21, desc[UR12][R2.64+0x1c] ;  /* 0x00001c0c02157981 */ /* 0x000ea2000c1e1900 */
[----:B---3--:R-:W-:-:S04]  /*0ad0*/  FFMA R16, R7, R16, R27 ;  /* 0x0000001007107223 */ /* 0x008fc8000000001b */
[----:B----4-:R-:W-:-:S04]  /*0ae0*/  FFMA R16, R13, R18, R16 ;  /* 0x000000120d107223 */ /* 0x010fc80000000010 */
[----:B-----5:R-:W-:-:S04]  /*0af0*/  FFMA R16, R15, R20, R16 ;  /* 0x000000140f107223 */ /* 0x020fc80000000010 */
[----:B------:R-:W-:Y:S01]  /*0b00*/  FFMA R16, R17, R26, R16 ;  /* 0x0000001a11107223 */ /* 0x000fe20000000010 */
[----:B------:R-:W-:-:S03]  /*0b10*/  IADD3 R12, PT, PT, R12, 0x8, RZ ;  /* 0x000000080c0c7810 */ /* 0x000fc60007ffe0ff */
[----:B--2---:R-:W-:-:S04]  /*0b20*/  FFMA R19, R19, R28, R16 ;  /* 0x0000001c13137223 */ /* 0x004fc80000000010 */
[----:B------:R-:W-:-:S04]  /*0b30*/  FFMA R14, R14, R23, R19 ;  /* 0x000000170e0e7223 */ /* 0x000fc80000000013 */
[----:B------:R-:W-:-:S07]  /*0b40*/  FFMA R14, R21, R25, R14 ;  /* 0x00000019150e7223 */ /* 0x000fce000000000e */
.L_x_14:
        /* <DEDUP_REMOVED lines=18> */
[----:B------:R-:W5:Y:S01]  /*0c70*/  LDG.E R19, desc[UR12][R2.64+0xc] ;  /* 0x00000c0c02137981 */ /* 0x000f62000c1e1900 */
[----:B------:R-:W-:Y:S01]  /*0c80*/  IADD3 R12, PT, PT, R12, 0x4, RZ ;  /* 0x000000040c0c7810 */ /* 0x000fe20007ffe0ff */
[----:B--2---:R-:W-:-:S04]  /*0c90*/  FFMA R7, R7, R13, R14 ;  /* 0x0000000d07077223 */ /* 0x004fc8000000000e */
[----:B---3--:R-:W-:-:S04]  /*0ca0*/  FFMA R7, R16, R15, R7 ;  /* 0x0000000f10077223 */ /* 0x008fc80000000007 */
[----:B----4-:R-:W-:-:S04]  /*0cb0*/  FFMA R7, R18, R17, R7 ;  /* 0x0000001112077223 */ /* 0x010fc80000000007 */
[----:B-----5:R-:W-:-:S07]  /*0cc0*/  FFMA R14, R20, R19, R7 ;  /* 0x00000013140e7223 */ /* 0x020fce0000000007 */
.L_x_15:
[----:B------:R-:W-:Y:S05]  /*0cd0*/  @!P2 BRA `(.L_x_13) ;  /* 0x000000000048a947 */ /* 0x000fea0003800000 */
[----:B------:R-:W0:Y:S01]  /*0ce0*/  LDC.64 R4, c[0x0][0x380] ;  /* 0x0000e000ff047b82 */ /* 0x000e220000000a00 */
[-C--:B------:R-:W-:Y:S02]  /*0cf0*/  IADD3 R11, PT, PT, R11, R12.reuse, RZ ;  /* 0x0000000c0b0b7210 */ /* 0x080fe40007ffe0ff */
[----:B------:R-:W-:-:S05]  /*0d00*/  IADD3 R7, PT, PT, R10, R12, RZ ;  /* 0x0000000c0a077210 */ /* 0x000fca0007ffe0ff */
[----:B------:R-:W1:Y:S01]  /*0d10*/  LDC.64 R2, c[0x0][0x388] ;  /* 0x0000e200ff027b82 */ /* 0x000e620000000a00 */
[----:B0-----:R-:W-:-:S04]  /*0d20*/  IMAD.WIDE R4, R11, 0x4, R4 ;  /* 0x000000040b047825 */ /* 0x001fc800078e0204 */
[----:B-1----:R-:W-:Y:S02]  /*0d30*/  IMAD.WIDE R2, R7, 0x4, R2 ;  /* 0x0000000407027825 */ /* 0x002fe400078e0202 */
[----:B------:R-:W2:Y:S04]  /*0d40*/  LDG.E R7, desc[UR12][R4.64] ;  /* 0x0000000c04077981 */ /* 0x000ea8000c1e1900 */
[----:B------:R-:W2:Y:S01]  /*0d50*/  LDG.E R10, desc[UR12][R2.64] ;  /* 0x0000000c020a7981 */ /* 0x000ea2000c1e1900 */
[----:B------:R-:W-:Y:S01]  /*0d60*/  ISETP.NE.AND P1, PT, R8, 0x1, PT ;  /* 0x000000010800780c */ /* 0x000fe20003f25270 */
[----:B--2---:R-:W-:-:S12]  /*0d70*/  FFMA R14, R7, R10, R14 ;  /* 0x0000000a070e7223 */ /* 0x004fd8000000000e */
[----:B------:R-:W-:Y:S05]  /*0d80*/  @!P1 BRA `(.L_x_13) ;  /* 0x00000000001c9947 */ /* 0x000fea0003800000 */
[----:B------:R-:W-:Y:S01]  /*0d90*/  ISETP.NE.AND P1, PT, R8, 0x2, PT ;  /* 0x000000020800780c */ /* 0x000fe20003f25270 */
[----:B------:R-:W2:Y:S04]  /*0da0*/  LDG.E R7, desc[UR12][R4.64+0x4] ;  /* 0x0000040c04077981 */ /* 0x000ea8000c1e1900 */
[----:B------:R-:W2:Y:S08]  /*0db0*/  LDG.E R10, desc[UR12][R2.64+0x4] ;  /* 0x0000040c020a7981 */ /* 0x000eb0000c1e1900 */
[----:B------:R-:W3:Y:S04]  /*0dc0*/  @P1 LDG.E R11, desc[UR12][R4.64+0x8] ;  /* 0x0000080c040b1981 */ /* 0x000ee8000c1e1900 */
[----:B------:R-:W3:Y:S01]  /*0dd0*/  @P1 LDG.E R12, desc[UR12][R2.64+0x8] ;  /* 0x0000080c020c1981 */ /* 0x000ee2000c1e1900 */
[----:B--2---:R-:W-:-:S04]  /*0de0*/  FFMA R14, R7, R10, R14 ;  /* 0x0000000a070e7223 */ /* 0x004fc8000000000e */
[----:B---3--:R-:W-:-:S07]  /*0df0*/  @P1 FFMA R14, R11, R12, R14 ;  /* 0x0000000c0b0e1223 */ /* 0x008fce000000000e */
.L_x_13:
[----:B------:R-:W-:Y:S05]  /*0e00*/  @P0 BRA `(.L_x_16) ;  /* 0xfffffff400940947 */ /* 0x000fea000383ffff */
[----:B------:R-:W0:Y:S01]  /*0e10*/  LDCU UR9, c[0x0][0x3a4] ;  /* 0x00007480ff0977ac */ /* 0x000e220008000800 */
[----:B------:R-:W-:-:S04]  /*0e20*/  UIADD3 UR4, UPT, UPT, UR4, 0x1, URZ ;  /* 0x0000000104047890 */ /* 0x000fc8000fffe0ff */
[----:B0-----:R-:W-:-:S09]  /*0e30*/  UISETP.NE.AND UP0, UPT, UR4, UR9, UPT ;  /* 0x000000090400728c */ /* 0x001fd2000bf05270 */
[----:B------:R-:W-:Y:S05]  /*0e40*/  BRA.U UP0, `(.L_x_17) ;  /* 0xfffffff500807547 */ /* 0x000fea000b83ffff */
.L_x_10:
[----:B------:R-:W0:Y:S01]  /*0e50*/  LDC.64 R2, c[0x0][0x390] ;  /* 0x0000e400ff027b82 */ /* 0x000e220000000a00 */
[----:B------:R-:W1:Y:S02]  /*0e60*/  LDCU UR4, c[0x0][0x3a0] ;  /* 0x00007400ff0477ac */ /* 0x000e640008000800 */
[----:B-1----:R-:W-:-:S04]  /*0e70*/  IMAD R5, R0, UR4, R6 ;  /* 0x0000000400057c24 */ /* 0x002fc8000f8e0206 */
[----:B0-----:R-:W-:-:S05]  /*0e80*/  IMAD.WIDE R2, R5, 0x4, R2 ;  /* 0x0000000405027825 */ /* 0x001fca00078e0202 */
[----:B------:R-:W2:Y:S02]  /*0e90*/  LDG.E R5, desc[UR12][R2.64] ;  /* 0x0000000c02057981 */ /* 0x000ea4000c1e1900 */
[----:B--2---:R-:W-:-:S05]  /*0ea0*/  FSET.BF.GT.AND R5, R14, -R5, PT ;  /* 0x800000050e05720a */ /* 0x004fca0003804000 */
[----:B------:R-:W-:Y:S01]  /*0eb0*/  STG.E desc[UR12][R2.64], R5 ;  /* 0x0000000502007986 */ /* 0x000fe2000c10190c */
[----:B------:R-:W-:Y:S05]  /*0ec0*/  EXIT ;  /* 0x000000000000794d */ /* 0x000fea0003800000 */
.L_x_18:
        /* <DEDUP_REMOVED lines=11> */
.L_x_125:


//--------------------- .text._Z10conv_ReLU2PfS_S_iiii --------------------------
	.section	.text._Z10conv_ReLU2PfS_S_iiii,"ax",@progbits
	.align	128
        .global         _Z10conv_ReLU2PfS_S_iiii
        .type           _Z10conv_ReLU2PfS_S_iiii,@function
        .size           _Z10conv_ReLU2PfS_S_iiii,(.L_x_126 - _Z10conv_ReLU2PfS_S_iiii)
        .other          _Z10conv_ReLU2PfS_S_iiii,@"STO_CUDA_ENTRY STV_DEFAULT"
_Z10conv_ReLU2PfS_S_iiii:
.text._Z10conv_ReLU2PfS_S_iiii:
        /* <DEDUP_REMOVED lines=13> */
[----:B0-----:R-:W-:-:S03]  /*00d0*/  IADD3 R4, PT, PT, R0, 0xffffffe, RZ ;  /* 0x0ffffffe00047810 */ /* 0x001fc60007ffe0ff */
[----:B------:R-:W-:-:S03]  /*00e0*/  IMAD R0, R7, 0x20, R6 ;  /* 0x0000002007007824 */ /* 0x000fc600078e0206 */
[----:B------:R0:W1:Y:S02]  /*00f0*/  F2I.FTZ.U32.TRUNC.NTZ R5, R4 ;  /* 0x0000000400057305 */ /* 0x000064000021f000 */
[----:B------:R-:W-:Y:S02]  /*0100*/  IABS R8, R0 ;  /* 0x0000000000087213 */ /* 0x000fe40000000000 */
[----:B------:R-:W-:-:S04]  /*0110*/  LOP3.LUT R0, R0, R3, RZ, 0x3c, !PT ;  /* 0x0000000300007212 */ /* 0x000fc800078e3cff */
[----:B------:R-:W-:Y:S01]  /*0120*/  ISETP.GE.AND P1, PT, R0, RZ, PT ;  /* 0x000000ff0000720c */ /* 0x000fe20003f26270 */
[----:B0-----:R-:W-:Y:S01]  /*0130*/  HFMA2 R4, -RZ, RZ, 0, 0 ;  /* 0x00000000ff047431 */ /* 0x001fe200000001ff */
[----:B-1----:R-:W-:-:S04]  /*0140*/  IADD3 R10, PT, PT, RZ, -R5, RZ ;  /* 0x80000005ff0a7210 */ /* 0x002fc80007ffe0ff */
[----:B------:R-:W-:-:S05]  /*0150*/  MOV R9, R10 ;  /* 0x0000000a00097202 */ /* 0x000fca0000000f00 */
[----:B------:R-:W-:Y:S01]  /*0160*/  IMAD R7, R9, R2, RZ ;  /* 0x0000000209077224 */ /* 0x000fe200078e02ff */
[----:B------:R-:W-:-:S03]  /*0170*/  IABS R9, R6 ;  /* 0x0000000600097213 */ /* 0x000fc60000000000 */
[----:B------:R-:W-:Y:S01]  /*0180*/  IMAD.HI.U32 R5, R5, R7, R4 ;  /* 0x0000000705057227 */ /* 0x000fe200078e0004 */
[----:B------:R-:W-:-:S05]  /*0190*/  MOV R7, R8 ;  /* 0x0000000800077202 */ /* 0x000fca0000000f00 */
[----:B------:R-:W-:-:S04]  /*01a0*/  IMAD.HI.U32 R4, R5, R7, RZ ;  /* 0x0000000705047227 */ /* 0x000fc800078e00ff */
[----:B------:R-:W-:Y:S02]  /*01b0*/  IMAD.MOV R8, RZ, RZ, -R4 ;  /* 0x000000ffff087224 */ /* 0x000fe400078e0a04 */
[----:B------:R-:W-:-:S04]  /*01c0*/  IMAD.HI.U32 R5, R5, R9, RZ ;  /* 0x0000000905057227 */ /* 0x000fc800078e00ff */
[----:B------:R-:W-:Y:S01]  /*01d0*/  IMAD R7, R2, R8, R7 ;  /* 0x0000000802077224 */ /* 0x000fe200078e0207 */
[----:B------:R-:W-:-:S04]  /*01e0*/  IADD3 R5, PT, PT, -R5, RZ, RZ ;  /* 0x000000ff05057210 */ /* 0x000fc80007ffe1ff */
[----:B------:R-:W-:-:S13]  /*01f0*/  ISETP.GT.U32.AND P2, PT, R2, R7, PT ;  /* 0x000000070200720c */ /* 0x000fda0003f44070 */
[-C--:B------:R-:W-:Y:S02]  /*0200*/  @!P2 IADD3 R7, PT, PT, R7, -R2.reuse, RZ ;  /* 0x800000020707a210 */ /* 0x080fe40007ffe0ff */
[----:B------:R-:W-:Y:S02]  /*0210*/  @!P2 IADD3 R4, PT, PT, R4, 0x1, RZ ;  /* 0x000000010404a810 */ /* 0x000fe40007ffe0ff */
[----:B------:R-:W-:-:S13]  /*0220*/  ISETP.GE.U32.AND P0, PT, R7, R2, PT ;  /* 0x000000020700720c */ /* 0x000fda0003f06070 */
[----:B------:R-:W-:Y:S02]  /*0230*/  @P0 IADD3 R4, PT, PT, R4, 0x1, RZ ;  /* 0x0000000104040810 */ /* 0x000fe40007ffe0ff */
[----:B------:R-:W-:-:S03]  /*0240*/  ISETP.NE.AND P0, PT, R3, RZ, PT ;  /* 0x000000ff0300720c */ /* 0x000fc60003f05270 */
[----:B------:R-:W-:Y:S01]  /*0250*/  IMAD.MOV.U32 R7, RZ, RZ, R4 ;  /* 0x000000ffff077224 */ /* 0x000fe200078e0004 */
[----:B------:R-:W-:-:S04]  /*0260*/  LOP3.LUT R4, RZ, R3, RZ, 0x33, !PT ;  /* 0x00000003ff047212 */ /* 0x000fc800078e33ff */
[----:B------:R-:W-:-:S04]  /*0270*/  @!P1 IADD3 R7, PT, PT, -R7, RZ, RZ ;  /* 0x000000ff07079210 */ /* 0x000fc80007ffe1ff */
        /* <DEDUP_REMOVED lines=29> */
.L_x_26:
[----:B------:R-:W-:-:S07]  /*0450*/  IMAD.MOV.U32 R9, RZ, RZ, RZ ;  /* 0x000000ffff097224 */ /* 0x000fce00078e00ff */
.L_x_25:
        /* <DEDUP_REMOVED lines=15> */
.L_x_21:
        /* <DEDUP_REMOVED lines=59> */
.L_x_20:
        /* <DEDUP_REMOVED lines=37> */
.L_x_23:
        /* <DEDUP_REMOVED lines=24> */
.L_x_24:
        /* <DEDUP_REMOVED lines=19> */
.L_x_22:
[----:B------:R-:W-:Y:S05]  /*0e00*/  @P0 BRA `(.L_x_25) ;  /* 0xfffffff400940947 */ /* 0x000fea000383ffff */
[----:B------:R-:W0:Y:S01]  /*0e10*/  LDCU UR9, c[0x0][0x3a4] ;  /* 0x00007480ff0977ac */ /* 0x000e220008000800 */
[----:B------:R-:W-:-:S04]  /*0e20*/  UIADD3 UR4, UPT, UPT, UR4, 0x1, URZ ;  /* 0x0000000104047890 */ /* 0x000fc8000fffe0ff */
[----:B0-----:R-:W-:-:S09]  /*0e30*/  UISETP.NE.AND UP0, UPT, UR4, UR9, UPT ;  /* 0x000000090400728c */ /* 0x001fd2000bf05270 */
[----:B------:R-:W-:Y:S05]  /*0e40*/  BRA.U UP0, `(.L_x_26) ;  /* 0xfffffff500807547 */ /* 0x000fea000b83ffff */
.L_x_19:
[----:B------:R-:W0:Y:S01]  /*0e50*/  LDC.64 R2, c[0x0][0x390] ;  /* 0x0000e400ff027b82 */ /* 0x000e220000000a00 */
[----:B------:R-:W1:Y:S02]  /*0e60*/  LDCU UR4, c[0x0][0x3a0] ;  /* 0x00007400ff0477ac */ /* 0x000e640008000800 */
[----:B-1----:R-:W-:-:S04]  /*0e70*/  IMAD R5, R0, UR4, R6 ;  /* 0x0000000400057c24 */ /* 0x002fc8000f8e0206 */
[----:B0-----:R-:W-:-:S05]  /*0e80*/  IMAD.WIDE R2, R5, 0x4, R2 ;  /* 0x0000000405027825 */ /* 0x001fca00078e0202 */
[----:B------:R-:W2:Y:S02]  /*0e90*/  LDG.E R5, desc[UR12][R2.64] ;  /* 0x0000000c02057981 */ /* 0x000ea4000c1e1900 */
[----:B--2---:R-:W-:-:S05]  /*0ea0*/  FADD R5, R5, R14 ;  /* 0x0000000e05057221 */ /* 0x004fca0000000000 */
[----:B------:R-:W-:-:S05]  /*0eb0*/  FMNMX R5, RZ, R5, !PT ;  /* 0x00000005ff057209 */ /* 0x000fca0007800000 */
[----:B------:R-:W-:Y:S01]  /*0ec0*/  STG.E desc[UR12][R2.64], R5 ;  /* 0x0000000502007986 */ /* 0x000fe2000c10190c */
[----:B------:R-:W-:Y:S05]  /*0ed0*/  EXIT ;  /* 0x000000000000794d */ /* 0x000fea0003800000 */
.L_x_27:
        /* <DEDUP_REMOVED lines=10> */
.L_x_126:


//--------------------- .text._Z27batched_convolve_v2_SigmoidPKfS0_Pfiiimmm --------------------------
	.section	.text._Z27batched_convolve_v2_SigmoidPKfS0_Pfiiimmm,"ax",@progbits
	.align	128
        .global         _Z27batched_convolve_v2_SigmoidPKfS0_Pfiiimmm
        .type           _Z27batched_convolve_v2_SigmoidPKfS0_Pfiiimmm,@function
        .size           _Z27batched_convolve_v2_SigmoidPKfS0_Pfiiimmm,(.L_x_119 - _Z27batched_convolve_v2_SigmoidPKfS0_Pfiiimmm)
        .other          _Z27batched_convolve_v2_SigmoidPKfS0_Pfiiimmm,@"STO_CUDA_ENTRY STV_DEFAULT"
_Z27batched_convolve_v2_SigmoidPKfS0_Pfiiimmm:
.text._Z27batched_convolve_v2_SigmoidPKfS0_Pfiiimmm:
[----:B------:R-:W-:Y:S01]  /*0000*/  LDC R1, c[0x0][0x37c] ;  /* 0x0000df00ff017b82 */ /* 0x000fe20000000800 */
[----:B------:R-:W0:Y:S01]  /*0010*/  S2R R15, SR_TID.Y ;  /* 0x00000000000f7919 */ /* 0x000e220000002200 */
[----:B------:R-:W1:Y:S06]  /*0020*/  LDCU UR7, c[0x0][0x398] ;  /* 0x00007300ff0777ac */ /* 0x000e6c0008000800 */
[----:B------:R-:W2:Y:S01]  /*0030*/  LDC R12, c[0x0][0x360] ;  /* 0x0000d800ff0c7b82 */ /* 0x000ea20000000800 */
[----:B------:R-:W-:Y:S01]  /*0040*/  BSSY.RECONVERGENT B0, `(.L_x_28) ;  /* 0x000001e000007945 */ /* 0x000fe20003800200 */
[----:B------:R-:W2:Y:S01]  /*0050*/  S2R R13, SR_TID.X ;  /* 0x00000000000d7919 */ /* 0x000ea20000002100 */
[----:B------:R-:W3:Y:S01]  /*0060*/  LDCU.64 UR14, c[0x0][0x3b0] ;  /* 0x00007600ff0e77ac */ /* 0x000ee20008000a00 */
[----:B------:R-:W4:Y:S04]  /*0070*/  LDCU.64 UR10, c[0x0][0x358] ;  /* 0x00006b00ff0a77ac */ /* 0x000f280008000a00 */
[----:B------:R-:W0:Y:S08]  /*0080*/  S2UR UR6, SR_CTAID.Y ;  /* 0x00000000000679c3 */ /* 0x000e300000002600 */
[----:B------:R-:W0:Y:S01]  /*0090*/  LDC R14, c[0x0][0x364] ;  /* 0x0000d900ff0e7b82 */ /* 0x000e220000000800 */
[----:B-1----:R-:W-:-:S04]  /*00a0*/  USHF.R.S32.HI UR12, URZ, 0x1f, UR7 ;  /* 0x0000001fff0c7899 */ /* 0x002fc80008011407 */
[----:B---3--:R-:W-:Y:S02]  /*00b0*/  UIMAD UR4, UR12, UR14, URZ ;  /* 0x0000000e0c0472a4 */ /* 0x008fe4000f8e02ff */
[----:B------:R-:W-:Y:S01]  /*00c0*/  UIMAD.WIDE.U32 UR8, UR7, UR14, URZ ;  /* 0x0000000e070872a5 */ /* 0x000fe2000f8e00ff */
[----:B------:R-:W2:Y:S01]  /*00d0*/  S2UR UR5, SR_CTAID.X ;  /* 0x00000000000579c3 */ /* 0x000ea20000002500 */
[----:B------:R-:W-:-:S04]  /*00e0*/  UIMAD UR4, UR7, UR15, UR4 ;  /* 0x0000000f070472a4 */ /* 0x000fc8000f8e0204 */
[----:B------:R-:W-:-:S03]  /*00f0*/  UIADD3 UR4, UPT, UPT, UR9, UR4, URZ ;  /* 0x0000000409047290 */ /* 0x000fc6000fffe0ff */
[----:B------:R-:W1:Y:S03]  /*0100*/  LDC R5, c[0x0][0x3a0] ;  /* 0x0000e800ff057b82 */ /* 0x000e660000000800 */
[----:B------:R-:W-:Y:S02]  /*0110*/  IMAD.U32 R0, RZ, RZ, UR4 ;  /* 0x00000004ff007e24 */ /* 0x000fe4000f8e00ff */
[----:B0-----:R-:W-:-:S05]  /*0120*/  IMAD R14, R14, UR6, R15 ;  /* 0x000000060e0e7c24 */ /* 0x001fca000f8e020f */
[----:B------:R-:W-:Y:S01]  /*0130*/  ISETP.LT.U32.AND P0, PT, R14, UR8, PT ;  /* 0x000000080e007c0c */ /* 0x000fe2000bf01070 */
[----:B--2---:R-:W-:-:S03]  /*0140*/  IMAD R12, R12, UR5, R13 ;  /* 0x000000050c0c7c24 */ /* 0x004fc6000f8e020d */
[----:B------:R-:W-:-:S04]  /*0150*/  ISETP.GT.U32.AND.EX P0, PT, R0, RZ, PT, P0 ;  /* 0x000000ff0000720c */ /* 0x000fc80003f04100 */
[C---:B------:R-:W-:Y:S02]  /*0160*/  ISETP.GE.OR P0, PT, R12.reuse, UR7, !P0 ;  /* 0x000000070c007c0c */ /* 0x040fe4000c706670 */
[----:B-1----:R-:W-:-:S11]  /*0170*/  ISETP.GE.AND P1, PT, R12, R5, PT ;  /* 0x000000050c00720c */ /* 0x002fd60003f26270 */
[----:B----4-:R-:W-:Y:S05]  /*0180*/  @P0 BRA `(.L_x_29) ;  /* 0x0000000000240947 */ /* 0x010fea0003800000 */
[----:B------:R-:W0:Y:S01]  /*0190*/  LDC.64 R2, c[0x0][0x380] ;  /* 0x0000e000ff027b82 */ /* 0x000e220000000a00 */
[----:B------:R-:W-:-:S04]  /*01a0*/  IMAD R7, R14, UR7, R12 ;  /* 0x000000070e077c24 */ /* 0x000fc8000f8e020c */
[----:B0-----:R-:W-:-:S06]  /*01b0*/  IMAD.WIDE R2, R7, 0x4, R2 ;  /* 0x0000000407027825 */ /* 0x001fcc00078e0202 */
[----:B------:R-:W2:Y:S01]  /*01c0*/  LDG.E R2, desc[UR10][R2.64] ;  /* 0x0000000a02027981 */ /* 0x000ea2000c1e1900 */
[----:B------:R-:W0:Y:S01]  /*01d0*/  S2UR UR5, SR_CgaCtaId ;  /* 0x00000000000579c3 */ /* 0x000e220000008800 */
[----:B------:R-:W-:Y:S02]  /*01e0*/  UMOV UR4, 0x400 ;  /* 0x0000040000047882 */ /* 0x000fe40000000000 */
[----:B0-----:R-:W-:-:S06]  /*01f0*/  ULEA UR4, UR5, UR4, 0x18 ;  /* 0x0000000405047291 */ /* 0x001fcc000f8ec0ff */
[----:B------:R-:W-:-:S05]  /*0200*/  LEA R7, R7, UR4, 0x2 ;  /* 0x0000000407077c11 */ /* 0x000fca000f8e10ff */
[----:B--2---:R0:W-:Y:S02]  /*0210*/  STS [R7], R2 ;  /* 0x0000000207007388 */ /* 0x0041e40000000800 */
.L_x_29:
[----:B------:R-:W-:Y:S05]  /*0220*/  BSYNC.RECONVERGENT B0 ;  /* 0x0000000000007941 */ /* 0x000fea0003800200 */
.L_x_28:
[----:B------:R-:W-:Y:S06]  /*0230*/  BAR.SYNC.DEFER_BLOCKING 0x0 ;  /* 0x0000000000007b1d */ /* 0x000fec0000010000 */
[----:B------:R-:W-:Y:S05]  /*0240*/  @P1 EXIT ;  /* 0x000000000000194d */ /* 0x000fea0003800000 */
[----:B------:R-:W-:Y:S01]  /*0250*/  SHF.R.S32.HI R0, RZ, 0x1f, R5 ;  /* 0x0000001fff007819 */ /* 0x000fe20000011405 */
[----:B0-----:R-:W-:-:S04]  /*0260*/  IMAD.WIDE.U32 R2, R5, UR14, RZ ;  /* 0x0000000e05027c25 */ /* 0x001fc8000f8e00ff */
[----:B------:R-:W-:Y:S01]  /*0270*/  IMAD R4, R0, UR14, RZ ;  /* 0x0000000e00047c24 */ /* 0x000fe2000f8e02ff */
[----:B------:R-:W-:-:S03]  /*0280*/  ISETP.GT.U32.AND P0, PT, R2, R14, PT ;  /* 0x0000000e0200720c */ /* 0x000fc60003f04070 */
[----:B------:R-:W-:-:S04]  /*0290*/  IMAD R7, R5, UR15, R4 ;  /* 0x0000000f05077c24 */ /* 0x000fc8000f8e0204 */
[----:B------:R-:W-:-:S05]  /*02a0*/  IMAD.IADD R2, R3, 0x1, R7 ;  /* 0x0000000103027824 */ /* 0x000fca00078e0207 */
[----:B------:R-:W-:-:S13]  /*02b0*/  ISETP.GT.U32.AND.EX P0, PT, R2, RZ, PT, P0 ;  /* 0x000000ff0200720c */ /* 0x000fda0003f04100 */
[----:B------:R-:W-:Y:S05]  /*02c0*/  @!P0 EXIT ;  /* 0x000000000000894d */ /* 0x000fea0003800000 */
[----:B------:R-:W-:Y:S01]  /*02d0*/  UISETP.NE.AND UP0, UPT, UR7, URZ, UPT ;  /* 0x000000ff0700728c */ /* 0x000fe2000bf05270 */
[----:B------:R-:W-:Y:S02]  /*02e0*/  IMAD.MOV.U32 R25, RZ, RZ, RZ ;  /* 0x000000ffff197224 */ /* 0x000fe400078e00ff */
[----:B------:R-:W-:-:S06]  /*02f0*/  IMAD R23, R14, R5, RZ ;  /* 0x000000050e177224 */ /* 0x000fcc00078e02ff */
[----:B------:R-:W-:Y:S05]  /*0300*/  BRA.U !UP0, `(.L_x_30) ;  /* 0x00000011083c7547 */ /* 0x000fea000b800000 */
[----:B------:R-:W-:Y:S01]  /*0310*/  IMAD R4, R5, R5, RZ ;  /* 0x0000000505047224 */ /* 0x000fe200078e02ff */
[----:B------:R-:W-:-:S04]  /*0320*/  IABS R10, R23 ;  /* 0x00000017000a7213 */ /* 0x000fc80000000000 */
[-C--:B------:R-:W-:Y:S02]  /*0330*/  IABS R7, R4.reuse ;  /* 0x0000000400077213 */ /* 0x080fe40000000000 */
[----:B------:R-:W-:Y:S02]  /*0340*/  IABS R11, R4 ;  /* 0x00000004000b7213 */ /* 0x000fe40000000000 */
[----:B------:R-:W0:Y:S08]  /*0350*/  I2F.RP R6, R7 ;  /* 0x0000000700067306 */ /* 0x000e300000209400 */
[----:B0-----:R-:W0:Y:S02]  /*0360*/  MUFU.RCP R6, R6 ;  /* 0x0000000600067308 */ /* 0x001e240000001000 */
[----:B0-----:R-:W-:-:S02]  /*0370*/  VIADD R2, R6, 0xffffffe ;  /* 0x0ffffffe06027836 */ /* 0x001fc40000000000 */
[----:B------:R-:W-:-:S04]  /*0380*/  IMAD.MOV R6, RZ, RZ, -R11 ;  /* 0x000000ffff067224 */ /* 0x000fc800078e0a0b */
[----:B------:R0:W1:Y:S02]  /*0390*/  F2I.FTZ.U32.TRUNC.NTZ R3, R2 ;  /* 0x0000000200037305 */ /* 0x000064000021f000 */
[----:B0-----:R-:W-:Y:S02]  /*03a0*/  IMAD.MOV.U32 R2, RZ, RZ, RZ ;  /* 0x000000ffff027224 */ /* 0x001fe400078e00ff */
[----:B-1----:R-:W-:-:S04]  /*03b0*/  IMAD.MOV R8, RZ, RZ, -R3 ;  /* 0x000000ffff087224 */ /* 0x002fc800078e0a03 */
[----:B------:R-:W-:Y:S02]  /*03c0*/  IMAD R9, R8, R7, RZ ;  /* 0x0000000708097224 */ /* 0x000fe400078e02ff */
[----:B------:R-:W-:Y:S02]  /*03d0*/  IMAD.MOV.U32 R8, RZ, RZ, R10 ;  /* 0x000000ffff087224 */ /* 0x000fe400078e000a */
[----:B------:R-:W-:-:S06]  /*03e0*/  IMAD.HI.U32 R3, R3, R9, R2 ;  /* 0x0000000903037227 */ /* 0x000fcc00078e0002 */
[----:B------:R-:W-:Y:S02]  /*03f0*/  IMAD.HI.U32 R11, R3, R8, RZ ;  /* 0x00000008030b7227 */ /* 0x000fe400078e00ff */
[----:B------:R-:W0:Y:S02]  /*0400*/  LDC.64 R2, c[0x0][0x3b8] ;  /* 0x0000ee00ff027b82 */ /* 0x000e240000000a00 */
[----:B------:R-:W-:-:S05]  /*0410*/  IMAD R6, R11, R6, R8 ;  /* 0x000000060b067224 */ /* 0x000fca00078e0208 */
[----:B------:R-:W-:-:S13]  /*0420*/  ISETP.GT.U32.AND P1, PT, R7, R6, PT ;  /* 0x000000060700720c */ /* 0x000fda0003f24070 */
[----:B------:R-:W-:Y:S02]  /*0430*/  @!P1 IMAD.IADD R6, R6, 0x1, -R7 ;  /* 0x0000000106069824 */ /* 0x000fe400078e0a07 */
[----:B------:R-:W-:Y:S01]  /*0440*/  @!P1 VIADD R11, R11, 0x1 ;  /* 0x000000010b0b9836 */ /* 0x000fe20000000000 */
[----:B------:R-:W-:Y:S02]  /*0450*/  ISETP.NE.AND P1, PT, R4, RZ, PT ;  /* 0x000000ff0400720c */ /* 0x000fe40003f25270 */
[----:B------:R-:W-:Y:S02]  /*0460*/  ISETP.GE.U32.AND P0, PT, R6, R7, PT ;  /* 0x000000070600720c */ /* 0x000fe40003f06070 */
[----:B------:R-:W-:-:S04]  /*0470*/  LOP3.LUT R6, R23, R4, RZ, 0x3c, !PT ;  /* 0x0000000417067212 */ /* 0x000fc800078e3cff */
[----:B------:R-:W-:-:S07]  /*0480*/  ISETP.GE.AND P2, PT, R6, RZ, PT ;  /* 0x000000ff0600720c */ /* 0x000fce0003f46270 */
[----:B------:R-:W-:Y:S01]  /*0490*/  @P0 VIADD R11, R11, 0x1 ;  /* 0x000000010b0b0836 */ /* 0x000fe20000000000 */
[----:B0-----:R-:W-:-:S04]  /*04a0*/  ISETP.NE.U32.AND P0, PT, R2, RZ, PT ;  /* 0x000000ff0200720c */ /* 0x001fc80003f05070 */
[----:B------:R-:W-:Y:S01]  /*04b0*/  ISETP.NE.AND.EX P0, PT, R3, RZ, PT, P0 ;  /* 0x000000ff0300720c */ /* 0x000fe20003f05300 */
[----:B------:R-:W-:Y:S01]  /*04c0*/  @!P2 IMAD.MOV R11, RZ, RZ, -R11 ;  /* 0x000000ffff0ba224 */ /* 0x000fe200078e0a0b */
[----:B------:R-:W-:-:S04]  /*04d0*/  @!P1 LOP3.LUT R11, RZ, R4, RZ, 0x33, !PT ;  /* 0x00000004ff0b9212 */ /* 0x000fc800078e33ff */
[----:B------:R-:W-:-:S07]  /*04e0*/  SHF.R.S32.HI R3, RZ, 0x1f, R11 ;  /* 0x0000001fff037819 */ /* 0x000fce000001140b */
[----:B------:R-:W-:Y:S05]  /*04f0*/  @!P0 BRA `(.L_x_30) ;  /* 0x0000000c00c08947 */ /* 0x000fea0003800000 */
[----:B------:R-:W0:Y:S01]  /*0500*/  S2UR UR5, SR_CgaCtaId ;  /* 0x00000000000579c3 */ /* 0x000e220000008800 */
[----:B------:R-:W-:Y:S01]  /*0510*/  IADD3 R4, P0, PT, RZ, -R11, RZ ;  /* 0x8000000bff047210 */ /* 0x000fe20007f1e0ff */
[----:B------:R-:W1:Y:S01]  /*0520*/  LDCU.64 UR16, c[0x0][0x3a8] ;  /* 0x00007500ff1077ac */ /* 0x000e620008000a00 */
[----:B------:R-:W-:Y:S01]  /*0530*/  IMAD.MOV.U32 R15, RZ, RZ, RZ ;  /* 0x000000ffff0f7224 */ /* 0x000fe200078e00ff */
[C---:B------:R-:W-:Y:S01]  /*0540*/  LOP3.LUT R10, R2.reuse, 0xf, RZ, 0xc0, !PT ;  /* 0x0000000f020a7812 */ /* 0x040fe200078ec0ff */
[----:B------:R-:W-:Y:S01]  /*0550*/  IMAD.MOV.U32 R25, RZ, RZ, RZ ;  /* 0x000000ffff197224 */ /* 0x000fe200078e00ff */
[----:B------:R-:W2:Y:S01]  /*0560*/  LDCU UR6, c[0x0][0x39c] ;  /* 0x00007380ff0677ac */ /* 0x000ea20008000800 */
[----:B------:R-:W-:Y:S01]  /*0570*/  IMAD.X R6, RZ, RZ, ~R3, P0 ;  /* 0x000000ffff067224 */ /* 0x000fe200000e0e03 */
[----:B------:R-:W-:Y:S01]  /*0580*/  LOP3.LUT R9, R2, 0x7, RZ, 0xc0, !PT ;  /* 0x0000000702097812 */ /* 0x000fe200078ec0ff */
[----:B------:R-:W-:Y:S01]  /*0590*/  IMAD.WIDE.U32 R14, R4, R5, R14 ;  /* 0x00000005040e7225 */ /* 0x000fe200078e000e */
[----:B------:R-:W-:Y:S01]  /*05a0*/  UMOV UR4, 0x400 ;  /* 0x0000040000047882 */ /* 0x000fe20000000000 */
[----:B------:R-:W-:-:S02]  /*05b0*/  LOP3.LUT R8, R2, 0xfffffff0, RZ, 0xc0, !PT ;  /* 0xfffffff002087812 */ /* 0x000fc400078ec0ff */
[----:B------:R-:W-:Y:S01]  /*05c0*/  IMAD R3, R6, R5, RZ ;  /* 0x0000000506037224 */ /* 0x000fe200078e02ff */
[----:B------:R-:W-:-:S03]  /*05d0*/  LOP3.LUT R7, R2, 0x3, RZ, 0xc0, !PT ;  /* 0x0000000302077812 */ /* 0x000fc600078ec0ff */
[----:B------:R-:W-:Y:S01]  /*05e0*/  IMAD R3, R0, R4, R3 ;  /* 0x0000000400037224 */ /* 0x000fe200078e0203 */
[----:B-1----:R-:W-:-:S03]  /*05f0*/  USHF.L.U64.HI UR14, UR16, 0x6, UR17 ;  /* 0x00000006100e7899 */ /* 0x002fc60008010211 */
[----:B------:R-:W-:Y:S01]  /*0600*/  IMAD.IADD R5, R15, 0x1, R3 ;  /* 0x000000010f057824 */ /* 0x000fe200078e0203 */
[----:B------:R-:W-:Y:S02]  /*0610*/  USHF.L.U64.HI UR7, UR16, 0x2, UR17 ;  /* 0x0000000210077899 */ /* 0x000fe40008010211 */
[----:B0-----:R-:W-:Y:S02]  /*0620*/  ULEA UR9, UR5, UR4, 0x18 ;  /* 0x0000000405097291 */ /* 0x001fe4000f8ec0ff */
[----:B------:R-:W-:Y:S02]  /*0630*/  USHF.L.U32 UR13, UR16, 0x2, URZ ;  /* 0x00000002100d7899 */ /* 0x000fe400080006ff */
[----:B--2---:R-:W-:Y:S01]  /*0640*/  USHF.R.S32.HI UR6, URZ, 0x1f, UR6 ;  /* 0x0000001fff067899 */ /* 0x004fe20008011406 */
[----:B------:R-:W-:Y:S01]  /*0650*/  UMOV UR4, URZ ;  /* 0x000000ff00047c82 */ /* 0x000fe20008000000 */
[----:B------:R-:W-:-:S10]  /*0660*/  UMOV UR5, URZ ;  /* 0x000000ff00057c82 */ /* 0x000fd40008000000 */
.L_x_37:
[----:B0-----:R-:W0:Y:S01]  /*0670*/  LDCU UR15, c[0x0][0x398] ;  /* 0x00007300ff0f77ac */ /* 0x001e220008000800 */
[----:B------:R-:W-:Y:S02]  /*0680*/  IADD3 R6, P0, PT, R14, UR4, RZ ;  /* 0x000000040e067c10 */ /* 0x000fe4000ff1e0ff */
[----:B------:R-:W-:Y:S01]  /*0690*/  CS2R R2, SRZ ;  /* 0x0000000000027805 */ /* 0x000fe2000001ff00 */
[----:B------:R-:W-:Y:S01]  /*06a0*/  UMOV UR8, UR4 ;  /* 0x0000000400087c82 */ /* 0x000fe20008000000 */
[----:B------:R-:W-:Y:S01]  /*06b0*/  UIADD3 UR4, UP1, UPT, UR4, 0x1, URZ ;  /* 0x0000000104047890 */ /* 0x000fe2000ff3e0ff */
[----:B------:R-:W-:-:S03]  /*06c0*/  IADD3.X R4, PT, PT, R5, UR5, RZ, P0, !PT ;  /* 0x0000000505047c10 */ /* 0x000fc600087fe4ff */
[----:B------:R-:W-:Y:S02]  /*06d0*/  UIADD3.X UR5, UPT, UPT, URZ, UR5, URZ, UP1, !UPT ;  /* 0x00000005ff057290 */ /* 0x000fe40008ffe4ff */
[----:B0-----:R-:W-:-:S04]  /*06e0*/  UISETP.NE.U32.AND UP0, UPT, UR4, UR15, UPT ;  /* 0x0000000f0400728c */ /* 0x001fc8000bf05070 */
[----:B------:R-:W-:-:S11]  /*06f0*/  UISETP.NE.AND.EX UP0, UPT, UR5, UR12, UPT, UP0 ;  /* 0x0000000c0500728c */ /* 0x000fd6000bf05300 */
.L_x_36:
[----:B0-----:R-:W0:Y:S01]  /*0700*/  LDC.64 R18, c[0x0][0x398] ;  /* 0x0000e600ff127b82 */ /* 0x001e220000000a00 */
[----:B------:R-:W1:Y:S01]  /*0710*/  LDCU.64 UR18, c[0x0][0x3b8] ;  /* 0x00007700ff1277ac */ /* 0x000e620008000a00 */
[----:B------:R-:W-:Y:S01]  /*0720*/  SHF.R.S32.HI R13, RZ, 0x1f, R12 ;  /* 0x0000001fff0d7819 */ /* 0x000fe2000001140c */
[----:B------:R-:W-:Y:S02]  /*0730*/  IMAD.MOV.U32 R24, RZ, RZ, RZ ;  /* 0x000000ffff187224 */ /* 0x000fe400078e00ff */
[----:B------:R-:W-:Y:S01]  /*0740*/  IMAD.MOV.U32 R22, RZ, RZ, RZ ;  /* 0x000000ffff167224 */ /* 0x000fe200078e00ff */
[----:B-1----:R-:W-:-:S04]  /*0750*/  UISETP.GE.U32.AND UP1, UPT, UR18, 0x10, UPT ;  /* 0x000000101200788c */ /* 0x002fc8000bf26070 */
[----:B------:R-:W-:Y:S01]  /*0760*/  UISETP.GE.U32.AND.EX UP1, UPT, UR19, URZ, UPT, UP1 ;  /* 0x000000ff1300728c */ /* 0x000fe2000bf26110 */
[----:B0-----:R-:W-:Y:S02]  /*0770*/  IMAD R0, R11, R18, UR8 ;  /* 0x000000080b007e24 */ /* 0x001fe4000f8e0212 */
[----:B------:R-:W-:-:S04]  /*0780*/  IMAD.WIDE.U32 R16, R6, R19, R12 ;  /* 0x0000001306107225 */ /* 0x000fc800078e000c */
[----:B------:R-:W-:Y:S01]  /*0790*/  IMAD R0, R0, R18, R3 ;  /* 0x0000001200007224 */ /* 0x000fe200078e0203 */
[C---:B------:R-:W-:Y:S01]  /*07a0*/  IADD3 R16, P0, PT, R3.reuse, R16, RZ ;  /* 0x0000001003107210 */ /* 0x040fe20007f1e0ff */
[----:B------:R-:W-:Y:S01]  /*07b0*/  IMAD R19, R4, R19, RZ ;  /* 0x0000001304137224 */ /* 0x000fe200078e02ff */
[----:B------:R-:W-:Y:S02]  /*07c0*/  IADD3 R3, P1, PT, R3, 0x1, RZ ;  /* 0x0000000103037810 */ /* 0x000fe40007f3e0ff */
[----:B------:R-:W-:Y:S01]  /*07d0*/  LEA R0, R0, UR9, 0x2 ;  /* 0x0000000900007c11 */ /* 0x000fe2000f8e10ff */
[----:B------:R-:W-:-:S05]  /*07e0*/  IMAD R19, R6, UR6, R19 ;  /* 0x0000000606137c24 */ /* 0x000fca000f8e0213 */
[----:B------:R-:W0:Y:S01]  /*07f0*/  LDS R0, [R0] ;  /* 0x0000000000007984 */ /* 0x000e220000000800 */
[----:B------:R-:W-:Y:S01]  /*0800*/  IADD3.X R17, PT, PT, R2, R17, R19, P0, !PT ;  /* 0x0000001102117210 */ /* 0x000fe200007fe413 */
[----:B------:R-:W-:Y:S01]  /*0810*/  IMAD.X R2, RZ, RZ, R2, P1 ;  /* 0x000000ffff027224 */ /* 0x000fe200008e0602 */
[----:B------:R-:W-:-:S04]  /*0820*/  ISETP.NE.U32.AND P0, PT, R3, R18, PT ;  /* 0x000000120300720c */ /* 0x000fc80003f05070 */
[----:B------:R-:W-:Y:S01]  /*0830*/  ISETP.NE.AND.EX P0, PT, R2, UR12, PT, P0 ;  /* 0x0000000c02007c0c */ /* 0x000fe2000bf05300 */
[----:B------:R-:W-:-:S12]  /*0840*/  BRA.U !UP1, `(.L_x_31) ;  /* 0x0000000509347547 */ /* 0x000fd8000b800000 */
[----:B------:R-:W1:Y:S01]  /*0850*/  LDC R22, c[0x0][0x3bc] ;  /* 0x0000ef00ff167b82 */ /* 0x000e620000000800 */
[----:B------:R-:W2:Y:S01]  /*0860*/  LDCU.64 UR18, c[0x0][0x388] ;  /* 0x00007100ff1277ac */ /* 0x000ea20008000a00 */
[----:B------:R-:W-:Y:S01]  /*0870*/  IMAD.MOV.U32 R26, RZ, RZ, R8 ;  /* 0x000000ffff1a7224 */ /* 0x000fe200078e0008 */
[----:B--2---:R-:W-:-:S04]  /*0880*/  LEA R18, P1, R16, UR18, 0x2 ;  /* 0x0000001210127c11 */ /* 0x004fc8000f8210ff */
[----:B------:R-:W-:Y:S01]  /*0890*/  LEA.HI.X R19, R16, UR19, R17, 0x2, P1 ;  /* 0x0000001310137c11 */ /* 0x000fe200088f1411 */
[----:B-1----:R-:W-:-:S08]  /*08a0*/  IMAD.MOV.U32 R24, RZ, RZ, R22 ;  /* 0x000000ffff187224 */ /* 0x002fd000078e0016 */
.L_x_32:
[----:B------:R-:W0:Y:S01]  /*08b0*/  LDG.E R27, desc[UR10][R18.64] ;  /* 0x0000000a121b7981 */ /* 0x000e22000c1e1900 */
[----:B------:R-:W-:-:S04]  /*08c0*/  IADD3 R20, P1, PT, R18, UR13, RZ ;  /* 0x0000000d12147c10 */ /* 0x000fc8000ff3e0ff */
[----:B------:R-:W-:Y:S02]  /*08d0*/  IADD3.X R21, PT, PT, R19, UR7, RZ, P1, !PT ;  /* 0x0000000713157c10 */ /* 0x000fe40008ffe4ff */
[----:B------:R-:W-:Y:S01]  /*08e0*/  IADD3 R28, P1, PT, R20, UR13, RZ ;  /* 0x0000000d141c7c10 */ /* 0x000fe2000ff3e0ff */
[C---:B0-----:R-:W-:Y:S02]  /*08f0*/  FFMA R27, R0.reuse, R27, R25 ;  /* 0x0000001b001b7223 */ /* 0x041fe40000000019 */
[----:B------:R-:W2:Y:S01]  /*0900*/  LDG.E R25, desc[UR10][R20.64] ;  /* 0x0000000a14197981 */ /* 0x000ea2000c1e1900 */
[----:B------:R-:W-:Y:S01]  /*0910*/  IADD3.X R29, PT, PT, R21, UR7, RZ, P1, !PT ;  /* 0x00000007151d7c10 */ /* 0x000fe20008ffe4ff */
[----:B--2---:R-:W-:-:S04]  /*0920*/  FFMA R25, R0, R25, R27 ;  /* 0x0000001900197223 */ /* 0x004fc8000000001b */
[----:B------:R-:W2:Y:S01]  /*0930*/  LDG.E R27, desc[UR10][R28.64] ;  /* 0x0000000a1c1b7981 */ /* 0x000ea2000c1e1900 */
[----:B------:R-:W-:-:S04]  /*0940*/  IADD3 R20, P1, PT, R28, UR13, RZ ;  /* 0x0000000d1c147c10 */ /* 0x000fc8000ff3e0ff */
        /* <DEDUP_REMOVED lines=42> */
[----:B------:R0:W2:Y:S01]  /*0bf0*/  LDG.E R27, desc[UR10][R20.64] ;  /* 0x0000000a141b7981 */ /* 0x0000a2000c1e1900 */
[----:B------:R-:W-:-:S04]  /*0c00*/  IADD3 R28, P1, PT, R20, UR13, RZ ;  /* 0x0000000d141c7c10 */ /* 0x000fc8000ff3e0ff */
[----:B------:R-:W-:Y:S02]  /*0c10*/  IADD3.X R29, PT, PT, R21, UR7, RZ, P1, !PT ;  /* 0x00000007151d7c10 */ /* 0x000fe40008ffe4ff */
[----:B0-----:R-:W-:-:S04]  /*0c20*/  IADD3 R20, P1, PT, R28, UR13, RZ ;  /* 0x0000000d1c147c10 */ /* 0x001fc8000ff3e0ff */
[----:B------:R-:W-:-:S05]  /*0c30*/  IADD3.X R21, PT, PT, R29, UR7, RZ, P1, !PT ;  /* 0x000000071d157c10 */ /* 0x000fca0008ffe4ff */
[----:B------:R0:W3:Y:S01]  /*0c40*/  LDG.E R20, desc[UR10][R20.64] ;  /* 0x0000000a14147981 */ /* 0x0000e2000c1e1900 */
[----:B--2---:R-:W-:-:S03]  /*0c50*/  FFMA R25, R0, R27, R25 ;  /* 0x0000001b00197223 */ /* 0x004fc60000000019 */
[----:B------:R-:W2:Y:S01]  /*0c60*/  LDG.E R27, desc[UR10][R28.64] ;  /* 0x0000000a1c1b7981 */ /* 0x000ea2000c1e1900 */
[----:B------:R-:W-:-:S04]  /*0c70*/  IADD3 R26, P1, PT, R26, -0x10, RZ ;  /* 0xfffffff01a1a7810 */ /* 0x000fc80007f3e0ff */
[----:B------:R-:W-:Y:S02]  /*0c80*/  IADD3.X R24, PT, PT, R24, -0x1, RZ, P1, !PT ;  /* 0xffffffff18187810 */ /* 0x000fe40000ffe4ff */
[----:B------:R-:W-:Y:S01]  /*0c90*/  ISETP.NE.U32.AND P1, PT, R26, RZ, PT ;  /* 0x000000ff1a00720c */ /* 0x000fe20003f25070 */
[----:B0-----:R-:W-:-:S03]  /*0ca0*/  IMAD.U32 R21, RZ, RZ, UR16 ;  /* 0x00000010ff157e24 */ /* 0x001fc6000f8e00ff */
[----:B------:R-:W-:Y:S02]  /*0cb0*/  ISETP.NE.AND.EX P1, PT, R24, RZ, PT, P1 ;  /* 0x000000ff1800720c */ /* 0x000fe40003f25310 */
[----:B------:R-:W-:-:S04]  /*0cc0*/  LEA R18, P2, R21, R18, 0x6 ;  /* 0x0000001215127211 */ /* 0x000fc800078430ff */
[----:B------:R-:W-:Y:S01]  /*0cd0*/  IADD3.X R19, PT, PT, R19, UR14, RZ, P2, !PT ;  /* 0x0000000e13137c10 */ /* 0x000fe200097fe4ff */
[----:B--2---:R-:W-:-:S04]  /*0ce0*/  FFMA R25, R0, R27, R25 ;  /* 0x0000001b00197223 */ /* 0x004fc80000000019 */
[----:B---3--:R-:W-:Y:S02]  /*0cf0*/  FFMA R25, R0, R20, R25 ;  /* 0x0000001400197223 */ /* 0x008fe40000000019 */
[----:B------:R-:W-:Y:S05]  /*0d00*/  @P1 BRA `(.L_x_32) ;  /* 0xfffffff800e81947 */ /* 0x000fea000383ffff */
[----:B------:R-:W-:-:S07]  /*0d10*/  IMAD.MOV.U32 R24, RZ, RZ, R8 ;  /* 0x000000ffff187224 */ /* 0x000fce00078e0008 */
.L_x_31:
[----:B------:R-:W-:-:S04]  /*0d20*/  ISETP.NE.U32.AND P1, PT, R10, RZ, PT ;  /* 0x000000ff0a00720c */ /* 0x000fc80003f25070 */
[----:B------:R-:W-:-:S13]  /*0d30*/  ISETP.NE.AND.EX P1, PT, RZ, RZ, PT, P1 ;  /* 0x000000ffff00720c */ /* 0x000fda0003f25310 */
[----:B------:R-:W-:Y:S05]  /*0d40*/  @!P1 BRA `(.L_x_33) ;  /* 0x0000000400a49947 */ /* 0x000fea0003800000 */
[----:B------:R-:W-:-:S04]  /*0d50*/  IADD3 R18, P1, PT, R10, -0x1, RZ ;  /* 0xffffffff0a127810 */ /* 0x000fc80007f3e0ff */
[----:B------:R-:W-:Y:S01]  /*0d60*/  ISETP.GE.U32.AND P2, PT, R18, 0x7, PT ;  /* 0x000000071200780c */ /* 0x000fe20003f46070 */
[----:B------:R-:W-:Y:S01]  /*0d70*/  IMAD.X R18, RZ, RZ, -0x1, P1 ;  /* 0xffffffffff127424 */ /* 0x000fe200008e06ff */
[----:B------:R-:W-:-:S04]  /*0d80*/  ISETP.NE.U32.AND P1, PT, R9, RZ, PT ;  /* 0x000000ff0900720c */ /* 0x000fc80003f25070 */
[----:B------:R-:W-:Y:S02]  /*0d90*/  ISETP.GE.U32.AND.EX P2, PT, R18, RZ, PT, P2 ;  /* 0x000000ff1200720c */ /* 0x000fe40003f46120 */
[----:B------:R-:W-:-:S11]  /*0da0*/  ISETP.NE.AND.EX P1, PT, RZ, RZ, PT, P1 ;  /* 0x000000ffff00720c */ /* 0x000fd60003f25310 */
[----:B------:R-:W-:Y:S05]  /*0db0*/  @!P2 BRA `(.L_x_34) ;  /* 0x0000000000a0a947 */ /* 0x000fea0003800000 */
[----:B------:R-:W1:Y:S01]  /*0dc0*/  LDCU.64 UR18, c[0x0][0x3a8] ;  /* 0x00007500ff1277ac */ /* 0x000e620008000a00 */
[----:B------:R-:W2:Y:S01]  /*0dd0*/  LDCU.64 UR20, c[0x0][0x388] ;  /* 0x00007100ff1477ac */ /* 0x000ea20008000a00 */
[----:B-1----:R-:W-:Y:S02]  /*0de0*/  IMAD R19, R22, UR18, RZ ;  /* 0x0000001216137c24 */ /* 0x002fe4000f8e02ff */
[----:B------:R-:W-:-:S04]  /*0df0*/  IMAD.WIDE.U32 R20, R24, UR18, R16 ;  /* 0x0000001218147c25 */ /* 0x000fc8000f8e0010 */
[----:B------:R-:W-:Y:S01]  /*0e00*/  IMAD R19, R24, UR19, R19 ;  /* 0x0000001318137c24 */ /* 0x000fe2000f8e0213 */
[----:B--2---:R-:W-:-:S03]  /*0e10*/  LEA R18, P2, R20, UR20, 0x2 ;  /* 0x0000001414127c11 */ /* 0x004fc6000f8410ff */
[----:B------:R-:W-:-:S05]  /*0e20*/  IMAD.IADD R19, R21, 0x1, R19 ;  /* 0x0000000115137824 */ /* 0x000fca00078e0213 */
[----:B------:R-:W-:-:S05]  /*0e30*/  LEA.HI.X R19, R20, UR21, R19, 0x2, P2 ;  /* 0x0000001514137c11 */ /* 0x000fca00090f1413 */
[----:B------:R1:W0:Y:S01]  /*0e40*/  LDG.E R28, desc[UR10][R18.64] ;  /* 0x0000000a121c7981 */ /* 0x000222000c1e1900 */
[----:B------:R-:W-:-:S04]  /*0e50*/  IADD3 R26, P2, PT, R18, UR13, RZ ;  /* 0x0000000d121a7c10 */ /* 0x000fc8000ff5e0ff */
[----:B------:R-:W-:Y:S02]  /*0e60*/  IADD3.X R27, PT, PT, R19, UR7, RZ, P2, !PT ;  /* 0x00000007131b7c10 */ /* 0x000fe400097fe4ff */
[----:B------:R-:W-:-:S03]  /*0e70*/  IADD3 R20, P2, PT, R26, UR13, RZ ;  /* 0x0000000d1a147c10 */ /* 0x000fc6000ff5e0ff */
[----:B------:R-:W2:Y:S01]  /*0e80*/  LDG.E R29, desc[UR10][R26.64] ;  /* 0x0000000a1a1d7981 */ /* 0x000ea2000c1e1900 */
[----:B------:R-:W-:Y:S02]  /*0e90*/  IADD3.X R21, PT, PT, R27, UR7, RZ, P2, !PT ;  /* 0x000000071b157c10 */ /* 0x000fe400097fe4ff */
[----:B-1----:R-:W-:-:S03]  /*0ea0*/  IADD3 R18, P2, PT, R20, UR13, RZ ;  /* 0x0000000d14127c10 */ /* 0x002fc6000ff5e0ff */
[----:B------:R2:W3:Y:S01]  /*0eb0*/  LDG.E R20, desc[UR10][R20.64] ;  /* 0x0000000a14147981 */ /* 0x0004e2000c1e1900 */
[----:B------:R-:W-:Y:S01]  /*0ec0*/  IADD3.X R19, PT, PT, R21, UR7, RZ, P2, !PT ;  /* 0x0000000715137c10 */ /* 0x000fe200097fe4ff */
[----:B0-----:R-:W-:-:S04]  /*0ed0*/  FFMA R28, R0, R28, R25 ;  /* 0x0000001c001c7223 */ /* 0x001fc80000000019 */
[----:B------:R0:W4:Y:S01]  /*0ee0*/  LDG.E R25, desc[UR10][R18.64] ;  /* 0x0000000a12197981 */ /* 0x000122000c1e1900 */
[----:B--2---:R-:W-:Y:S01]  /*0ef0*/  FFMA R21, R0, R29, R28 ;  /* 0x0000001d00157223 */ /* 0x004fe2000000001c */
[----:B0-----:R-:W-:-:S04]  /*0f00*/  IADD3 R18, P2, PT, R18, UR13, RZ ;  /* 0x0000000d12127c10 */ /* 0x001fc8000ff5e0ff */
[----:B------:R-:W-:Y:S02]  /*0f10*/  IADD3.X R19, PT, PT, R19, UR7, RZ, P2, !PT ;  /* 0x0000000713137c10 */ /* 0x000fe400097fe4ff */
[----:B------:R-:W-:-:S03]  /*0f20*/  IADD3 R28, P2, PT, R18, UR13, RZ ;  /* 0x0000000d121c7c10 */ /* 0x000fc6000ff5e0ff */
[----:B------:R3:W2:Y:S01]  /*0f30*/  LDG.E R27, desc[UR10][R18.64] ;  /* 0x0000000a121b7981 */ /* 0x0006a2000c1e1900 */
[----:B------:R-:W-:-:S05]  /*0f40*/  IADD3.X R29, PT, PT, R19, UR7, RZ, P2, !PT ;  /* 0x00000007131d7c10 */ /* 0x000fca00097fe4ff */
[----:B------:R4:W5:Y:S01]  /*0f50*/  LDG.E R26, desc[UR10][R28.64] ;  /* 0x0000000a1c1a7981 */ /* 0x000962000c1e1900 */
[----:B---3--:R-:W-:Y:S01]  /*0f60*/  FFMA R19, R0, R20, R21 ;  /* 0x0000001400137223 */ /* 0x008fe20000000015 */
[----:B------:R-:W-:-:S04]  /*0f70*/  IADD3 R20, P2, PT, R28, UR13, RZ ;  /* 0x0000000d1c147c10 */ /* 0x000fc8000ff5e0ff */
[----:B------:R-:W-:Y:S02]  /*0f80*/  IADD3.X R21, PT, PT, R29, UR7, RZ, P2, !PT ;  /* 0x000000071d157c10 */ /* 0x000fe400097fe4ff */
[----:B------:R-:W-:Y:S01]  /*0f90*/  IADD3 R18, P2, PT, R20, UR13, RZ ;  /* 0x0000000d14127c10 */ /* 0x000fe2000ff5e0ff */
[----:B----4-:R-:W-:-:S03]  /*0fa0*/  FFMA R29, R0, R25, R19 ;  /* 0x00000019001d7223 */ /* 0x010fc60000000013 */
[----:B------:R-:W-:Y:S01]  /*0fb0*/  IADD3.X R19, PT, PT, R21, UR7, RZ, P2, !PT ;  /* 0x0000000715137c10 */ /* 0x000fe200097fe4ff */
[----:B------:R-:W3:Y:S04]  /*0fc0*/  LDG.E R25, desc[UR10][R20.64] ;  /* 0x0000000a14197981 */ /* 0x000ee8000c1e1900 */
[----:B------:R-:W4:Y:S01]  /*0fd0*/  LDG.E R18, desc[UR10][R18.64] ;  /* 0x0000000a12127981 */ /* 0x000f22000c1e1900 */
[----:B------:R-:W-:Y:S01]  /*0fe0*/  IADD3 R24, P2, PT, R24, 0x8, RZ ;  /* 0x0000000818187810 */ /* 0x000fe20007f5e0ff */
[----:B--2---:R-:W-:-:S04]  /*0ff0*/  FFMA R27, R0, R27, R29 ;  /* 0x0000001b001b7223 */ /* 0x004fc8000000001d */
[----:B-----5:R-:W-:Y:S01]  /*1000*/  FFMA R26, R0, R26, R27 ;  /* 0x0000001a001a7223 */ /* 0x020fe2000000001b */
[----:B------:R-:W-:-:S03]  /*1010*/  IMAD.X R22, RZ, RZ, R22, P2 ;  /* 0x000000ffff167224 */ /* 0x000fc600010e0616 */
[----:B---3--:R-:W-:-:S04]  /*1020*/  FFMA R25, R0, R25, R26 ;  /* 0x0000001900197223 */ /* 0x008fc8000000001a */
[----:B----4-:R-:W-:-:S07]  /*1030*/  FFMA R25, R0, R18, R25 ;  /* 0x0000001200197223 */ /* 0x010fce0000000019 */
.L_x_34:
        /* <DEDUP_REMOVED lines=9> */
[----:B------:R-:W-:Y:S02]  /*10d0*/  IMAD.MOV.U32 R18, RZ, RZ, R16 ;  /* 0x000000ffff127224 */ /* 0x000fe400078e0010 */
[----:B------:R-:W-:Y:S01]  /*10e0*/  IMAD.MOV.U32 R19, RZ, RZ, R17 ;  /* 0x000000ffff137224 */ /* 0x000fe200078e0011 */
[----:B------:R-:W2:Y:S01]  /*10f0*/  LDCU.64 UR20, c[0x0][0x388] ;  /* 0x00007100ff1477ac */ /* 0x000ea20008000a00 */
[----:B-1----:R-:W-:Y:S02]  /*1100*/  IMAD R21, R22, UR18, RZ ;  /* 0x0000001216157c24 */ /* 0x002fe4000f8e02ff */
[----:B------:R-:W-:-:S04]  /*1110*/  IMAD.WIDE.U32 R18, R24, UR18, R18 ;  /* 0x0000001218127c25 */ /* 0x000fc8000f8e0012 */
[----:B------:R-:W-:Y:S01]  /*1120*/  IMAD R21, R24, UR19, R21 ;  /* 0x0000001318157c24 */ /* 0x000fe2000f8e0215 */
[----:B--2---:R-:W-:-:S03]  /*1130*/  LEA R26, P2, R18, UR20, 0x2 ;  /* 0x00000014121a7c11 */ /* 0x004fc6000f8410ff */
[----:B------:R-:W-:-:S05]  /*1140*/  IMAD.IADD R21, R19, 0x1, R21 ;  /* 0x0000000113157824 */ /* 0x000fca00078e0215 */
[----:B------:R-:W-:Y:S02]  /*1150*/  LEA.HI.X R27, R18, UR21, R21, 0x2, P2 ;  /* 0x00000015121b7c11 */ /* 0x000fe400090f1415 */
[----:B------:R-:W-:-:S03]  /*1160*/  IADD3 R20, P2, PT, R26, UR13, RZ ;  /* 0x0000000d1a147c10 */ /* 0x000fc6000ff5e0ff */
[----:B------:R-:W0:Y:S01]  /*1170*/  LDG.E R26, desc[UR10][R26.64] ;  /* 0x0000000a1a1a7981 */ /* 0x000e22000c1e1900 */
[----:B------:R-:W-:Y:S02]  /*1180*/  IADD3.X R21, PT, PT, R27, UR7, RZ, P2, !PT ;  /* 0x000000071b157c10 */ /* 0x000fe400097fe4ff */
[----:B------:R-:W-:-:S04]  /*1190*/  IADD3 R18, P3, PT, R20, UR13, RZ ;  /* 0x0000000d14127c10 */ /* 0x000fc8000ff7e0ff */
[----:B------:R-:W-:Y:S02]  /*11a0*/  IADD3.X R19, PT, PT, R21, UR7, RZ, P3, !PT ;  /* 0x0000000715137c10 */ /* 0x000fe40009ffe4ff */
[----:B------:R-:W-:Y:S01]  /*11b0*/  IADD3 R28, P2, PT, R18, UR13, RZ ;  /* 0x0000000d121c7c10 */ /* 0x000fe2000ff5e0ff */
[----:B------:R-:W2:Y:S03]  /*11c0*/  LDG.E R21, desc[UR10][R20.64] ;  /* 0x0000000a14157981 */ /* 0x000ea6000c1e1900 */
[----:B------:R-:W-:Y:S01]  /*11d0*/  IADD3.X R29, PT, PT, R19, UR7, RZ, P2, !PT ;  /* 0x00000007131d7c10 */ /* 0x000fe200097fe4ff */
[----:B------:R-:W3:Y:S04]  /*11e0*/  LDG.E R18, desc[UR10][R18.64] ;  /* 0x0000000a12127981 */ /* 0x000ee8000c1e1900 */
[----:B------:R-:W4:Y:S01]  /*11f0*/  LDG.E R28, desc[UR10][R28.64] ;  /* 0x0000000a1c1c7981 */ /* 0x000f22000c1e1900 */
[----:B------:R-:W-:-:S05]  /*1200*/  IADD3 R24, P2, PT, R24, 0x4, RZ ;  /* 0x0000000418187810 */ /* 0x000fca0007f5e0ff */
[----:B------:R-:W-:Y:S02]  /*1210*/  IMAD.X R22, RZ, RZ, R22, P2 ;  /* 0x000000ffff167224 */ /* 0x000fe400010e0616 */
[----:B0-----:R-:W-:-:S04]  /*1220*/  FFMA R25, R0, R26, R25 ;  /* 0x0000001a00197223 */ /* 0x001fc80000000019 */
[----:B--2---:R-:W-:-:S04]  /*1230*/  FFMA R25, R0, R21, R25 ;  /* 0x0000001500197223 */ /* 0x004fc80000000019 */
[----:B---3--:R-:W-:-:S04]  /*1240*/  FFMA R25, R0, R18, R25 ;  /* 0x0000001200197223 */ /* 0x008fc80000000019 */
[----:B----4-:R-:W-:-:S07]  /*1250*/  FFMA R25, R0, R28, R25 ;  /* 0x0000001c00197223 */ /* 0x010fce0000000019 */
.L_x_35:
        /* <DEDUP_REMOVED lines=9> */
[----:B------:R-:W0:Y:S01]  /*12f0*/  LDG.E R16, desc[UR10][R18.64] ;  /* 0x0000000a12107981 */ /* 0x000e22000c1e1900 */
[----:B------:R-:W-:-:S04]  /*1300*/  ISETP.NE.U32.AND P1, PT, R7, 0x1, PT ;  /* 0x000000010700780c */ /* 0x000fc80003f25070 */
[----:B------:R-:W-:Y:S01]  /*1310*/  ISETP.NE.AND.EX P1, PT, RZ, RZ, PT, P1 ;  /* 0x000000ffff00720c */ /* 0x000fe20003f25310 */
[----:B0-----:R-:W-:-:S12]  /*1320*/  FFMA R25, R0, R16, R25 ;  /* 0x0000001000197223 */ /* 0x001fd80000000019 */
[----:B------:R-:W-:Y:S05]  /*1330*/  @!P1 BRA `(.L_x_33) ;  /* 0x0000000000289947 */ /* 0x000fea0003800000 */
[----:B------:R-:W-:Y:S02]  /*1340*/  ISETP.NE.U32.AND P1, PT, R7, 0x2, PT ;  /* 0x000000020700780c */ /* 0x000fe40003f25070 */
[----:B------:R-:W-:Y:S02]  /*1350*/  IADD3 R18, P2, PT, R18, UR13, RZ ;  /* 0x0000000d12127c10 */ /* 0x000fe4000ff5e0ff */
[----:B------:R-:W-:Y:S02]  /*1360*/  ISETP.NE.AND.EX P1, PT, RZ, RZ, PT, P1 ;  /* 0x000000ffff00720c */ /* 0x000fe40003f25310 */
[----:B------:R-:W-:-:S11]  /*1370*/  IADD3.X R19, PT, PT, R19, UR7, RZ, P2, !PT ;  /* 0x0000000713137c10 */ /* 0x000fd600097fe4ff */
[----:B------:R-:W-:Y:S02]  /*1380*/  @P1 IADD3 R16, P2, PT, R18, UR13, RZ ;  /* 0x0000000d12101c10 */ /* 0x000fe4000ff5e0ff */
[----:B------:R-:W2:Y:S02]  /*1390*/  LDG.E R18, desc[UR10][R18.64] ;  /* 0x0000000a12127981 */ /* 0x000ea4000c1e1900 */
[----:B------:R-:W-:-:S05]  /*13a0*/  @P1 IADD3.X R17, PT, PT, R19, UR7, RZ, P2, !PT ;  /* 0x0000000713111c10 */ /* 0x000fca00097fe4ff */
[----:B------:R-:W3:Y:S01]  /*13b0*/  @P1 LDG.E R16, desc[UR10][R16.64] ;  /* 0x0000000a10101981 */ /* 0x000ee2000c1e1900 */
[----:B--2---:R-:W-:-:S04]  /*13c0*/  FFMA R25, R0, R18, R25 ;  /* 0x0000001200197223 */ /* 0x004fc80000000019 */
[----:B---3--:R-:W-:-:S07]  /*13d0*/  @P1 FFMA R25, R0, R16, R25 ;  /* 0x0000001000191223 */ /* 0x008fce0000000019 */
.L_x_33:
[----:B------:R-:W-:Y:S05]  /*13e0*/  @P0 BRA `(.L_x_36) ;  /* 0xfffffff000c40947 */ /* 0x000fea000383ffff */
[----:B------:R-:W-:Y:S05]  /*13f0*/  BRA.U UP0, `(.L_x_37) ;  /* 0xfffffff1009c7547 */ /* 0x000fea000b83ffff */
.L_x_30:
[----:B0-----:R-:W-:Y:S01]  /*1400*/  IMAD.MOV.U32 R0, RZ, RZ, 0x3bbb989d ;  /* 0x3bbb989dff007424 */ /* 0x001fe200078e00ff */
[----:B------:R-:W-:Y:S01]  /*1410*/  BSSY.RECONVERGENT B0, `(.L_x_38) ;  /* 0x0000019000007945 */ /* 0x000fe20003800200 */
[----:B------:R-:W-:Y:S02]  /*1420*/  IMAD.MOV.U32 R3, RZ, RZ, 0x437c0000 ;  /* 0x437c0000ff037424 */ /* 0x000fe400078e00ff */
[----:B------:R-:W-:-:S04]  /*1430*/  FFMA.SAT R0, R25, -R0, 0.5 ;  /* 0x3f00000019007423 */ /* 0x000fc80000002800 */
[----:B------:R-:W-:-:S04]  /*1440*/  FFMA.RM R0, R0, R3, 12582913 ;  /* 0x4b40000100007423 */ /* 0x000fc80000004003 */
[C---:B------:R-:W-:Y:S01]  /*1450*/  FADD R2, R0.reuse, -12583039 ;  /* 0xcb40007f00027421 */ /* 0x040fe20000000000 */
[----:B------:R-:W-:-:S03]  /*1460*/  IMAD.SHL.U32 R0, R0, 0x800000, RZ ;  /* 0x0080000000007824 */ /* 0x000fc600078e00ff */
[----:B------:R-:W-:-:S04]  /*1470*/  FFMA R2, R25, -1.4426950216293334961, -R2 ;  /* 0xbfb8aa3b19027823 */ /* 0x000fc80000000802 */
[----:B------:R-:W-:-:S06]  /*1480*/  FFMA R25, R25, -1.925963033500011079e-08, R2 ;  /* 0xb2a5706019197823 */ /* 0x000fcc0000000002 */
[----:B------:R-:W0:Y:S02]  /*1490*/  MUFU.EX2 R25, R25 ;  /* 0x0000001900197308 */ /* 0x000e240000000800 */
[----:B0-----:R-:W-:-:S06]  /*14a0*/  FMUL R0, R0, R25 ;  /* 0x0000001900007220 */ /* 0x001fcc0000400000 */
[----:B------:R-:W0:Y:S02]  /*14b0*/  F2F.F64.F32 R2, R0 ;  /* 0x0000000000027310 */ /* 0x000e240000201800 */
[----:B0-----:R-:W-:-:S06]  /*14c0*/  DADD R8, R2, 1 ;  /* 0x3ff0000002087429 */ /* 0x001fcc0000000000 */
[----:B------:R-:W0:Y:S04]  /*14d0*/  MUFU.RCP64H R3, R9 ;  /* 0x0000000900037308 */ /* 0x000e280000001800 */
[----:B------:R-:W-:-:S05]  /*14e0*/  VIADD R2, R9, 0x300402 ;  /* 0x0030040209027836 */ /* 0x000fca0000000000 */
[----:B------:R-:W-:Y:S01]  /*14f0*/  FSETP.GEU.AND P0, PT, |R2|, 5.8789094863358348022e-39, PT ;  /* 0x004004020200780b */ /* 0x000fe20003f0e200 */
[----:B0-----:R-:W-:-:S08]  /*1500*/  DFMA R4, -R8, R2, 1 ;  /* 0x3ff000000804742b */ /* 0x001fd00000000102 */
[----:B------:R-:W-:-:S08]  /*1510*/  DFMA R4, R4, R4, R4 ;  /* 0x000000040404722b */ /* 0x000fd00000000004 */
[----:B------:R-:W-:-:S08]  /*1520*/  DFMA R4, R2, R4, R2 ;  /* 0x000000040204722b */ /* 0x000fd00000000002 */
[----:B------:R-:W-:-:S08]  /*1530*/  DFMA R6, -R8, R4, 1 ;  /* 0x3ff000000806742b */ /* 0x000fd00000000104 */
[----:B------:R-:W-:Y:S01]  /*1540*/  DFMA R4, R4, R6, R4 ;  /* 0x000000060404722b */ /* 0x000fe20000000004 */
[----:B------:R-:W-:Y:S10]  /*1550*/  @P0 BRA `(.L_x_39) ;  /* 0x0000000000100947 */ /* 0x000ff40003800000 */
[----:B------:R-:W-:-:S05]  /*1560*/  LOP3.LUT R0, R9, 0x7fffffff, RZ, 0xc0, !PT ;  /* 0x7fffffff09007812 */ /* 0x000fca00078ec0ff */
[----:B------:R-:W-:Y:S01]  /*1570*/  VIADD R6, R0, 0xfff00000 ;  /* 0xfff0000000067836 */ /* 0x000fe20000000000 */
[----:B------:R-:W-:-:S07]  /*1580*/  MOV R0, 0x15a0 ;  /* 0x000015a000007802 */ /* 0x000fce0000000f00 */
[----:B------:R-:W-:Y:S05]  /*1590*/  CALL.REL.NOINC `($__internal_0_$__cuda_sm20_dblrcp_rn_slowpath_v3) ;  /* 0x0000000000287944 */ /* 0x000fea0003c00000 */
.L_x_39:
[----:B------:R-:W-:Y:S05]  /*15a0*/  BSYNC.RECONVERGENT B0 ;  /* 0x0000000000007941 */ /* 0x000fea0003800200 */
.L_x_38:
[----:B------:R-:W0:Y:S01]  /*15b0*/  LDC.64 R2, c[0x0][0x390] ;  /* 0x0000e400ff027b82 */ /* 0x000e220000000a00 */
[----:B------:R-:W-:-:S04]  /*15c0*/  IMAD.IADD R13, R12, 0x1, R23 ;  /* 0x000000010c0d7824 */ /* 0x000fc800078e0217 */
[----:B0-----:R-:W-:-:S05]  /*15d0*/  IMAD.WIDE R2, R13, 0x4, R2 ;  /* 0x000000040d027825 */ /* 0x001fca00078e0202 */
[----:B------:R-:W2:Y:S02]  /*15e0*/  LDG.E R6, desc[UR10][R2.64] ;  /* 0x0000000a02067981 */ /* 0x000ea4000c1e1900 */
[----:B--2---:R-:W0:Y:S02]  /*15f0*/  F2F.F64.F32 R6, R6 ;  /* 0x0000000600067310 */ /* 0x004e240000201800 */
[----:B0-----:R-:W-:-:S10]  /*1600*/  DADD R4, R6, R4 ;  /* 0x0000000006047229 */ /* 0x001fd40000000004 */
[----:B------:R-:W0:Y:S02]  /*1610*/  F2F.F32.F64 R5, R4 ;  /* 0x0000000400057310 */ /* 0x000e240000301000 */
[----:B0-----:R-:W-:Y:S01]  /*1620*/  STG.E desc[UR10][R2.64], R5 ;  /* 0x0000000502007986 */ /* 0x001fe2000c10190a */
[----:B------:R-:W-:Y:S05]  /*1630*/  EXIT ;  /* 0x000000000000794d */ /* 0x000fea0003800000 */
        .weak           $__internal_0_$__cuda_sm20_dblrcp_rn_slowpath_v3
        .type           $__internal_0_$__cuda_sm20_dblrcp_rn_slowpath_v3,@function
        .size           $__internal_0_$__cuda_sm20_dblrcp_rn_slowpath_v3,(.L_x_119 - $__internal_0_$__cuda_sm20_dblrcp_rn_slowpath_v3)
$__internal_0_$__cuda_sm20_dblrcp_rn_slowpath_v3:
[----:B------:R-:W-:Y:S01]  /*1640*/  IMAD.MOV.U32 R2, RZ, RZ, R8 ;  /* 0x000000ffff027224 */ /* 0x000fe200078e0008 */
[----:B------:R-:W-:Y:S01]  /*1650*/  BSSY.RECONVERGENT B1, `(.L_x_40) ;  /* 0x0000025000017945 */ /* 0x000fe20003800200 */
[----:B------:R-:W-:-:S06]  /*1660*/  IMAD.MOV.U32 R3, RZ, RZ, R9 ;  /* 0x000000ffff037224 */ /* 0x000fcc00078e0009 */
[----:B------:R-:W-:-:S14]  /*1670*/  DSETP.GTU.AND P0, PT, |R2|, +INF , PT ;  /* 0x7ff000000200742a */ /* 0x000fdc0003f0c200 */
[----:B------:R-:W-:Y:S05]  /*1680*/  @P0 BRA `(.L_x_41) ;  /* 0x00000000007c0947 */ /* 0x000fea0003800000 */
[----:B------:R-:W-:-:S05]  /*1690*/  LOP3.LUT R8, R9, 0x7fffffff, RZ, 0xc0, !PT ;  /* 0x7fffffff09087812 */ /* 0x000fca00078ec0ff */
[----:B------:R-:W-:-:S05]  /*16a0*/  VIADD R4, R8, 0xffffffff ;  /* 0xffffffff08047836 */ /* 0x000fca0000000000 */
[----:B------:R-:W-:-:S13]  /*16b0*/  ISETP.GE.U32.AND P0, PT, R4, 0x7fefffff, PT ;  /* 0x7fefffff0400780c */ /* 0x000fda0003f06070 */
[----:B------:R-:W-:Y:S01]  /*16c0*/  @P0 LOP3.LUT R5, R3, 0x7ff00000, RZ, 0x3c, !PT ;  /* 0x7ff0000003050812 */ /* 0x000fe200078e3cff */
[----:B------:R-:W-:Y:S01]  /*16d0*/  @P0 IMAD.MOV.U32 R4, RZ, RZ, RZ ;  /* 0x000000ffff040224 */ /* 0x000fe200078e00ff */
[----:B------:R-:W-:Y:S06]  /*16e0*/  @P0 BRA `(.L_x_42) ;  /* 0x00000000006c0947 */ /* 0x000fec0003800000 */
[----:B------:R-:W-:-:S13]  /*16f0*/  ISETP.GE.U32.AND P0, PT, R8, 0x1000001, PT ;  /* 0x010000010800780c */ /* 0x000fda0003f06070 */
[----:B------:R-:W-:Y:S05]  /*1700*/  @!P0 BRA `(.L_x_43) ;  /* 0x0000000000348947 */ /* 0x000fea0003800000 */
[----:B------:R-:W-:Y:S02]  /*1710*/  VIADD R5, R3, 0xc0200000 ;  /* 0xc020000003057836 */ /* 0x000fe40000000000 */
[----:B------:R-:W-:Y:S02]  /*1720*/  IMAD.MOV.U32 R4, RZ, RZ, R2 ;  /* 0x000000ffff047224 */ /* 0x000fe400078e0002 */
[----:B------:R-:W0:Y:S04]  /*1730*/  MUFU.RCP64H R7, R5 ;  /* 0x0000000500077308 */ /* 0x000e280000001800 */
[----:B0-----:R-:W-:-:S08]  /*1740*/  DFMA R8, -R4, R6, 1 ;  /* 0x3ff000000408742b */ /* 0x001fd00000000106 */
[----:B------:R-:W-:-:S08]  /*1750*/  DFMA R8, R8, R8, R8 ;  /* 0x000000080808722b */ /* 0x000fd00000000008 */
[----:B------:R-:W-:-:S08]  /*1760*/  DFMA R8, R6, R8, R6 ;  /* 0x000000080608722b */ /* 0x000fd00000000006 */
[----:B------:R-:W-:-:S08]  /*1770*/  DFMA R6, -R4, R8, 1 ;  /* 0x3ff000000406742b */ /* 0x000fd00000000108 */
[----:B------:R-:W-:-:S08]  /*1780*/  DFMA R6, R8, R6, R8 ;  /* 0x000000060806722b */ /* 0x000fd00000000008 */
[----:B------:R-:W-:-:S08]  /*1790*/  DMUL R6, R6, 2.2250738585072013831e-308 ;  /* 0x0010000006067828 */ /* 0x000fd00000000000 */
[----:B------:R-:W-:-:S08]  /*17a0*/  DFMA R2, -R2, R6, 1 ;  /* 0x3ff000000202742b */ /* 0x000fd00000000106 */
[----:B------:R-:W-:-:S08]  /*17b0*/  DFMA R2, R2, R2, R2 ;  /* 0x000000020202722b */ /* 0x000fd00000000002 */
[----:B------:R-:W-:Y:S01]  /*17c0*/  DFMA R4, R6, R2, R6 ;  /* 0x000000020604722b */ /* 0x000fe20000000006 */
[----:B------:R-:W-:Y:S10]  /*17d0*/  BRA `(.L_x_42) ;  /* 0x0000000000307947 */ /* 0x000ff40003800000 */
.L_x_43:
[----:B------:R-:W-:Y:S01]  /*17e0*/  DMUL R2, R2, 8.11296384146066816958e+31 ;  /* 0x4690000002027828 */ /* 0x000fe20000000000 */
[----:B------:R-:W-:-:S05]  /*17f0*/  IMAD.MOV.U32 R4, RZ, RZ, R6 ;  /* 0x000000ffff047224 */ /* 0x000fca00078e0006 */
[----:B------:R-:W0:Y:S02]  /*1800*/  MUFU.RCP64H R5, R3 ;  /* 0x0000000300057308 */ /* 0x000e240000001800 */
[----:B0-----:R-:W-:-:S08]  /*1810*/  DFMA R6, -R2, R4, 1 ;  /* 0x3ff000000206742b */ /* 0x001fd00000000104 */
[----:B------:R-:W-:-:S08]  /*1820*/  DFMA R6, R6, R6, R6 ;  /* 0x000000060606722b */ /* 0x000fd00000000006 */
[----:B------:R-:W-:-:S08]  /*1830*/  DFMA R6, R4, R6, R4 ;  /* 0x000000060406722b */ /* 0x000fd00000000004 */
[----:B------:R-:W-:-:S08]  /*1840*/  DFMA R4, -R2, R6, 1 ;  /* 0x3ff000000204742b */ /* 0x000fd00000000106 */
[----:B------:R-:W-:-:S08]  /*1850*/  DFMA R4, R6, R4, R6 ;  /* 0x000000040604722b */ /* 0x000fd00000000006 */
[----:B------:R-:W-:Y:S01]  /*1860*/  DMUL R4, R4, 8.11296384146066816958e+31 ;  /* 0x4690000004047828 */ /* 0x000fe20000000000 */
[----:B------:R-:W-:Y:S10]  /*1870*/  BRA `(.L_x_42) ;  /* 0x0000000000087947 */ /* 0x000ff40003800000 */
.L_x_41:
[----:B------:R-:W-:Y:S01]  /*1880*/  LOP3.LUT R5, R3, 0x80000, RZ, 0xfc, !PT ;  /* 0x0008000003057812 */ /* 0x000fe200078efcff */
[----:B------:R-:W-:-:S07]  /*1890*/  IMAD.MOV.U32 R4, RZ, RZ, R2 ;  /* 0x000000ffff047224 */ /* 0x000fce00078e0002 */
.L_x_42:
[----:B------:R-:W-:Y:S05]  /*18a0*/  BSYNC.RECONVERGENT B1 ;  /* 0x0000000000017941 */ /* 0x000fea0003800200 */
.L_x_40:
[----:B------:R-:W-:Y:S02]  /*18b0*/  IMAD.MOV.U32 R2, RZ, RZ, R0 ;  /* 0x000000ffff027224 */ /* 0x000fe400078e0000 */
[----:B------:R-:W-:-:S04]  /*18c0*/  IMAD.MOV.U32 R3, RZ, RZ, 0x0 ;  /* 0x00000000ff037424 */ /* 0x000fc800078e00ff */
[----:B------:R-:W-:Y:S05]  /*18d0*/  RET.REL.NODEC R2 `(_Z27batched_convolve_v2_SigmoidPKfS0_Pfiiimmm) ;  /* 0xffffffe402c87950 */ /* 0x000fea0003c3ffff */
.L_x_44:
        /* <DEDUP_REMOVED lines=10> */
.L_x_119:


//--------------------- .text._Z24batched_convolve_v2_ReLUPKfS0_Pfiiimmm --------------------------
	.section	.text._Z24batched_convolve_v2_ReLUPKfS0_Pfiiimmm,"ax",@progbits
	.align	128
        .global         _Z24batched_convolve_v2_ReLUPKfS0_Pfiiimmm
        .type           _Z24batched_convolve_v2_ReLUPKfS0_Pfiiimmm,@function
        .size           _Z24batched_convolve_v2_ReLUPKfS0_Pfiiimmm,(.L_x_128 - _Z24batched_convolve_v2_ReLUPKfS0_Pfiiimmm)
        .other          _Z24batched_convolve_v2_ReLUPKfS0_Pfiiimmm,@"STO_CUDA_ENTRY STV_DEFAULT"
_Z24batched_convolve_v2_ReLUPKfS0_Pfiiimmm:
.text._Z24batched_convolve_v2_ReLUPKfS0_Pfiiimmm:
        /* <DEDUP_REMOVED lines=34> */
.L_x_46:
[----:B------:R-:W-:Y:S05]  /*0220*/  BSYNC.RECONVERGENT B0 ;  /* 0x0000000000007941 */ /* 0x000fea0003800200 */
.L_x_45:
        /* <DEDUP_REMOVED lines=68> */
.L_x_54:
        /* <DEDUP_REMOVED lines=9> */
.L_x_53:
        /* <DEDUP_REMOVED lines=27> */
.L_x_49:
        /* <DEDUP_REMOVED lines=71> */
.L_x_48:
        /* <DEDUP_REMOVED lines=50> */
.L_x_51:
        /* <DEDUP_REMOVED lines=34> */
.L_x_52:
        /* <DEDUP_REMOVED lines=24> */
.L_x_50:
[----:B------:R-:W-:Y:S05]  /*13e0*/  @P0 BRA `(.L_x_53) ;  /* 0xfffffff000c40947 */ /* 0x000fea000383ffff */
[----:B------:R-:W-:Y:S05]  /*13f0*/  BRA.U UP0, `(.L_x_54) ;  /* 0xfffffff1009c7547 */ /* 0x000fea000b83ffff */
.L_x_47:
[----:B------:R-:W1:Y:S01]  /*1400*/  LDC.64 R2, c[0x0][0x390] ;  /* 0x0000e400ff027b82 */ /* 0x000e620000000a00 */
[----:B------:R-:W-:-:S04]  /*1410*/  IMAD.IADD R13, R12, 0x1, R23 ;  /* 0x000000010c0d7824 */ /* 0x000fc800078e0217 */
[----:B-1----:R-:W-:-:S05]  /*1420*/  IMAD.WIDE R2, R13, 0x4, R2 ;  /* 0x000000040d027825 */ /* 0x002fca00078e0202 */
[----:B0-----:R-:W2:Y:S01]  /*1430*/  LDG.E R0, desc[UR10][R2.64] ;  /* 0x0000000a02007981 */ /* 0x001ea2000c1e1900 */
[----:B------:R-:W-:-:S04]  /*1440*/  FSETP.GE.AND P0, PT, R25, RZ, PT ;  /* 0x000000ff1900720b */ /* 0x000fc80003f06000 */
[----:B------:R-:W-:-:S05]  /*1450*/  FSEL R25, R25, RZ, P0 ;  /* 0x000000ff19197208 */ /* 0x000fca0000000000 */
[----:B--2---:R-:W-:-:S05]  /*1460*/  FADD R25, R25, R0 ;  /* 0x0000000019197221 */ /* 0x004fca0000000000 */
[----:B------:R-:W-:Y:S01]  /*1470*/  STG.E desc[UR10][R2.64], R25 ;  /* 0x0000001902007986 */ /* 0x000fe2000c10190a */
[----:B------:R-:W-:Y:S05]  /*1480*/  EXIT ;  /* 0x000000000000794d */ /* 0x000fea0003800000 */
.L_x_55:
        /* <DEDUP_REMOVED lines=15> */
.L_x_128:


//--------------------- .text._Z27batched_convolve_v1_SigmoidPKfS0_Pfiiimm --------------------------
	.section	.text._Z27batched_convolve_v1_SigmoidPKfS0_Pfiiimm,"ax",@progbits
	.align	128
        .global         _Z27batched_convolve_v1_SigmoidPKfS0_Pfiiimm
        .type           _Z27batched_convolve_v1_SigmoidPKfS0_Pfiiimm,@function
        .size           _Z27batched_convolve_v1_SigmoidPKfS0_Pfiiimm,(.L_x_121 - _Z27batched_convolve_v1_SigmoidPKfS0_Pfiiimm)
        .other          _Z27batched_convolve_v1_SigmoidPKfS0_Pfiiimm,@"STO_CUDA_ENTRY STV_DEFAULT"
_Z27batched_convolve_v1_SigmoidPKfS0_Pfiiimm:
.text._Z27batched_convolve_v1_SigmoidPKfS0_Pfiiimm:
[----:B------:R-:W-:Y:S01]  /*0000*/  LDC R1, c[0x0][0x37c] ;  /* 0x0000df00ff017b82 */ /* 0x000fe20000000800 */
[----:B------:R-:W0:Y:S01]  /*0010*/  S2R R3, SR_TID.Y ;  /* 0x0000000000037919 */ /* 0x000e220000002200 */
[----:B------:R-:W1:Y:S06]  /*0020*/  LDCU UR7, c[0x0][0x398] ;  /* 0x00007300ff0777ac */ /* 0x000e6c0008000800 */
[----:B------:R-:W2:Y:S01]  /*0030*/  LDC R5, c[0x0][0x360] ;  /* 0x0000d800ff057b82 */ /* 0x000ea20000000800 */
[----:B------:R-:W-:Y:S01]  /*0040*/  BSSY.RECONVERGENT B0, `(.L_x_56) ;  /* 0x000001e000007945 */ /* 0x000fe20003800200 */
[----:B------:R-:W2:Y:S01]  /*0050*/  S2R R2, SR_TID.X ;  /* 0x0000000000027919 */ /* 0x000ea20000002100 */
[----:B------:R-:W3:Y:S01]  /*0060*/  LDCU.64 UR10, c[0x0][0x3b0] ;  /* 0x00007600ff0a77ac */ /* 0x000ee20008000a00 */
[----:B------:R-:W4:Y:S04]  /*0070*/  LDCU UR12, c[0x0][0x3a0] ;  /* 0x00007400ff0c77ac */ /* 0x000f280008000800 */
[----:B------:R-:W0:Y:S08]  /*0080*/  S2UR UR6, SR_CTAID.Y ;  /* 0x00000000000679c3 */ /* 0x000e300000002600 */
[----:B------:R-:W0:Y:S01]  /*0090*/  LDC R0, c[0x0][0x364] ;  /* 0x0000d900ff007b82 */ /* 0x000e220000000800 */
[----:B-1----:R-:W-:-:S04]  /*00a0*/  USHF.R.S32.HI UR4, URZ, 0x1f, UR7 ;  /* 0x0000001fff047899 */ /* 0x002fc80008011407 */
[----:B---3--:R-:W-:Y:S02]  /*00b0*/  UIMAD UR4, UR4, UR10, URZ ;  /* 0x0000000a040472a4 */ /* 0x008fe4000f8e02ff */
[----:B------:R-:W-:Y:S01]  /*00c0*/  UIMAD.WIDE.U32 UR8, UR7, UR10, URZ ;  /* 0x0000000a070872a5 */ /* 0x000fe2000f8e00ff */
[----:B------:R-:W2:Y:S01]  /*00d0*/  S2UR UR5, SR_CTAID.X ;  /* 0x00000000000579c3 */ /* 0x000ea20000002500 */
[----:B------:R-:W-:-:S04]  /*00e0*/  UIMAD UR4, UR7, UR11, UR4 ;  /* 0x0000000b070472a4 */ /* 0x000fc8000f8e0204 */
[----:B------:R-:W-:Y:S01]  /*00f0*/  UIADD3 UR4, UPT, UPT, UR9, UR4, URZ ;  /* 0x0000000409047290 */ /* 0x000fe2000fffe0ff */
[----:B0-----:R-:W-:-:S05]  /*0100*/  IMAD R0, R0, UR6, R3 ;  /* 0x0000000600007c24 */ /* 0x001fca000f8e0203 */
[----:B------:R-:W-:Y:S01]  /*0110*/  IMAD.U32 R3, RZ, RZ, UR4 ;  /* 0x00000004ff037e24 */ /* 0x000fe2000f8e00ff */
[----:B------:R-:W-:Y:S01]  /*0120*/  ISETP.LT.U32.AND P0, PT, R0, UR8, PT ;  /* 0x0000000800007c0c */ /* 0x000fe2000bf01070 */
[----:B------:R-:W0:Y:S01]  /*0130*/  LDCU.64 UR8, c[0x0][0x358] ;  /* 0x00006b00ff0877ac */ /* 0x000e220008000a00 */
[----:B--2---:R-:W-:Y:S02]  /*0140*/  IMAD R5, R5, UR5, R2 ;  /* 0x0000000505057c24 */ /* 0x004fe4000f8e0202 */
[----:B------:R-:W-:-:S04]  /*0150*/  ISETP.GT.U32.AND.EX P0, PT, R3, RZ, PT, P0 ;  /* 0x000000ff0300720c */ /* 0x000fc80003f04100 */
[C---:B------:R-:W-:Y:S02]  /*0160*/  ISETP.GE.OR P0, PT, R5.reuse, UR7, !P0 ;  /* 0x0000000705007c0c */ /* 0x040fe4000c706670 */
[----:B----4-:R-:W-:-:S11]  /*0170*/  ISETP.GE.AND P1, PT, R5, UR12, PT ;  /* 0x0000000c05007c0c */ /* 0x010fd6000bf26270 */
[----:B0-----:R-:W-:Y:S05]  /*0180*/  @P0 BRA `(.L_x_57) ;  /* 0x0000000000240947 */ /* 0x001fea0003800000 */
        /* <DEDUP_REMOVED lines=9> */
.L_x_57:
[----:B------:R-:W-:Y:S05]  /*0220*/  BSYNC.RECONVERGENT B0 ;  /* 0x0000000000007941 */ /* 0x000fea0003800200 */
.L_x_56:
[----:B------:R-:W-:Y:S06]  /*0230*/  BAR.SYNC.DEFER_BLOCKING 0x0 ;  /* 0x0000000000007b1d */ /* 0x000fec0000010000 */
[----:B------:R-:W-:Y:S05]  /*0240*/  @P1 EXIT ;  /* 0x000000000000194d */ /* 0x000fea0003800000 */
[----:B------:R-:W-:Y:S02]  /*0250*/  USHF.R.S32.HI UR4, URZ, 0x1f, UR12 ;  /* 0x0000001fff047899 */ /* 0x000fe4000801140c */
[----:B------:R-:W-:Y:S02]  /*0260*/  UIMAD.WIDE.U32 UR6, UR12, UR10, URZ ;  /* 0x0000000a0c0672a5 */ /* 0x000fe4000f8e00ff */
[----:B------:R-:W-:-:S04]  /*0270*/  UIMAD UR4, UR4, UR10, URZ ;  /* 0x0000000a040472a4 */ /* 0x000fc8000f8e02ff */
[----:B------:R-:W-:Y:S01]  /*0280*/  UIMAD UR4, UR11, UR12, UR4 ;  /* 0x0000000c0b0472a4 */ /* 0x000fe2000f8e0204 */
[----:B------:R-:W-:-:S03]  /*0290*/  ISETP.LT.U32.AND P0, PT, R0, UR6, PT ;  /* 0x0000000600007c0c */ /* 0x000fc6000bf01070 */
[----:B------:R-:W-:-:S06]  /*02a0*/  UIADD3 UR4, UPT, UPT, UR7, UR4, URZ ;  /* 0x0000000407047290 */ /* 0x000fcc000fffe0ff */
[----:B0-----:R-:W-:-:S05]  /*02b0*/  IMAD.U32 R2, RZ, RZ, UR4 ;  /* 0x00000004ff027e24 */ /* 0x001fca000f8e00ff */
[----:B------:R-:W-:-:S13]  /*02c0*/  ISETP.GT.U32.AND.EX P0, PT, R2, RZ, PT, P0 ;  /* 0x000000ff0200720c */ /* 0x000fda0003f04100 */
[----:B------:R-:W-:Y:S05]  /*02d0*/  @!P0 EXIT ;  /* 0x000000000000894d */ /* 0x000fea0003800000 */
[----:B------:R-:W0:Y:S01]  /*02e0*/  LDCU UR4, c[0x0][0x3ac] ;  /* 0x00007580ff0477ac */ /* 0x000e220008000800 */
[----:B------:R-:W-:Y:S01]  /*02f0*/  IMAD R16, R0, UR12, R5 ;  /* 0x0000000c00107c24 */ /* 0x000fe2000f8e0205 */
[----:B------:R-:W-:Y:S04]  /*0300*/  BSSY.RECONVERGENT B0, `(.L_x_58) ;  /* 0x000001c000007945 */ /* 0x000fe80003800200 */
[----:B------:R-:W-:-:S04]  /*0310*/  SHF.R.S32.HI R15, RZ, 0x1f, R16 ;  /* 0x0000001fff0f7819 */ /* 0x000fc80000011410 */
[----:B0-----:R-:W-:-:S04]  /*0320*/  LOP3.LUT R2, R15, UR4, RZ, 0xfc, !PT ;  /* 0x000000040f027c12 */ /* 0x001fc8000f8efcff */
[----:B------:R-:W-:-:S13]  /*0330*/  ISETP.NE.U32.AND P0, PT, R2, RZ, PT ;  /* 0x000000ff0200720c */ /* 0x000fda0003f05070 */
[----:B------:R-:W-:Y:S05]  /*0340*/  @P0 BRA `(.L_x_59) ;  /* 0x0000000000500947 */ /* 0x000fea0003800000 */
[----:B------:R-:W0:Y:S02]  /*0350*/  LDCU UR4, c[0x0][0x3a8] ;  /* 0x00007500ff0477ac */ /* 0x000e240008000800 */
[----:B0-----:R-:W0:Y:S01]  /*0360*/  I2F.U32.RP R4, UR4 ;  /* 0x0000000400047d06 */ /* 0x001e220008209000 */
[----:B------:R-:W-:-:S07]  /*0370*/  ISETP.NE.U32.AND P2, PT, RZ, UR4, PT ;  /* 0x00000004ff007c0c */ /* 0x000fce000bf45070 */
[----:B0-----:R-:W0:Y:S02]  /*0380*/  MUFU.RCP R4, R4 ;  /* 0x0000000400047308 */ /* 0x001e240000001000 */
[----:B0-----:R-:W-:-:S06]  /*0390*/  VIADD R2, R4, 0xffffffe ;  /* 0x0ffffffe04027836 */ /* 0x001fcc0000000000 */
[----:B------:R0:W1:Y:S02]  /*03a0*/  F2I.FTZ.U32.TRUNC.NTZ R3, R2 ;  /* 0x0000000200037305 */ /* 0x000064000021f000 */
[----:B0-----:R-:W-:Y:S01]  /*03b0*/  IMAD.MOV.U32 R2, RZ, RZ, RZ ;  /* 0x000000ffff027224 */ /* 0x001fe200078e00ff */
[----:B-1----:R-:W-:-:S05]  /*03c0*/  IADD3 R7, PT, PT, RZ, -R3, RZ ;  /* 0x80000003ff077210 */ /* 0x002fca0007ffe0ff */
[----:B------:R-:W-:-:S04]  /*03d0*/  IMAD R7, R7, UR4, RZ ;  /* 0x0000000407077c24 */ /* 0x000fc8000f8e02ff */
[----:B------:R-:W-:-:S06]  /*03e0*/  IMAD.HI.U32 R3, R3, R7, R2 ;  /* 0x0000000703037227 */ /* 0x000fcc00078e0002 */
[----:B------:R-:W-:-:S04]  /*03f0*/  IMAD.HI.U32 R3, R3, R16, RZ ;  /* 0x0000001003037227 */ /* 0x000fc800078e00ff */
[----:B------:R-:W-:-:S04]  /*0400*/  IMAD.MOV R7, RZ, RZ, -R3 ;  /* 0x000000ffff077224 */ /* 0x000fc800078e0a03 */
[----:B------:R-:W-:-:S05]  /*0410*/  IMAD R6, R7, UR4, R16 ;  /* 0x0000000407067c24 */ /* 0x000fca000f8e0210 */
[----:B------:R-:W-:-:S13]  /*0420*/  ISETP.GE.U32.AND P0, PT, R6, UR4, PT ;  /* 0x0000000406007c0c */ /* 0x000fda000bf06070 */
[----:B------:R-:W-:Y:S01]  /*0430*/  @P0 VIADD R6, R6, -UR4 ;  /* 0x8000000406060c36 */ /* 0x000fe20008000000 */
[----:B------:R-:W-:-:S04]  /*0440*/  @P0 IADD3 R3, PT, PT, R3, 0x1, RZ ;  /* 0x0000000103030810 */ /* 0x000fc80007ffe0ff */
[----:B------:R-:W-:-:S13]  /*0450*/  ISETP.GE.U32.AND P1, PT, R6, UR4, PT ;  /* 0x0000000406007c0c */ /* 0x000fda000bf26070 */
[----:B------:R-:W-:Y:S01]  /*0460*/  @P1 VIADD R3, R3, 0x1 ;  /* 0x0000000103031836 */ /* 0x000fe20000000000 */
[----:B------:R-:W-:Y:S01]  /*0470*/  @!P2 LOP3.LUT R3, RZ, UR4, RZ, 0x33, !PT ;  /* 0x00000004ff03ac12 */ /* 0x000fe2000f8e33ff */
[----:B------:R-:W-:Y:S06]  /*0480*/  BRA `(.L_x_60) ;  /* 0x00000000000c7947 */ /* 0x000fec0003800000 */
.L_x_59:
[----:B------:R-:W-:-:S07]  /*0490*/  MOV R4, 0x4b0 ;  /* 0x000004b000047802 */ /* 0x000fce0000000f00 */
[----:B------:R-:W-:Y:S05]  /*04a0*/  CALL.REL.NOINC `($__internal_2_$__cuda_sm20_div_u64) ;  /* 0x0000000c00847944 */ /* 0x000fea0003c00000 */
[----:B------:R-:W-:-:S07]  /*04b0*/  IMAD.MOV.U32 R3, RZ, RZ, R6 ;  /* 0x000000ffff037224 */ /* 0x000fce00078e0006 */
.L_x_60:
[----:B------:R-:W-:Y:S05]  /*04c0*/  BSYNC.RECONVERGENT B0 ;  /* 0x0000000000007941 */ /* 0x000fea0003800200 */
.L_x_58:
[----:B------:R-:W0:Y:S01]  /*04d0*/  LDC R10, c[0x0][0x398] ;  /* 0x0000e600ff0a7b82 */ /* 0x000e220000000800 */
[----:B------:R-:W-:Y:S01]  /*04e0*/  IMAD.MOV.U32 R14, RZ, RZ, RZ ;  /* 0x000000ffff0e7224 */ /* 0x000fe200078e00ff */
[----:B0-----:R-:W-:-:S13]  /*04f0*/  ISETP.NE.AND P0, PT, R10, RZ, PT ;  /* 0x000000ff0a00720c */ /* 0x001fda0003f05270 */
[----:B------:R-:W-:Y:S05]  /*0500*/  @!P0 BRA `(.L_x_61) ;  /* 0x0000000800348947 */ /* 0x000fea0003800000 */
[----:B------:R-:W0:Y:S01]  /*0510*/  LDCU UR5, c[0x0][0x39c] ;  /* 0x00007380ff0577ac */ /* 0x000e220008000800 */
[----:B------:R-:W-:Y:S01]  /*0520*/  SHF.R.S32.HI R7, RZ, 0x1f, R5 ;  /* 0x0000001fff077819 */ /* 0x000fe20000011405 */
[----:B------:R-:W-:Y:S02]  /*0530*/  IMAD R12, R3, R10, RZ ;  /* 0x0000000a030c7224 */ /* 0x000fe400078e02ff */
[----:B------:R-:W-:Y:S01]  /*0540*/  HFMA2 R14, -RZ, RZ, 0, 0 ;  /* 0x00000000ff0e7431 */ /* 0x000fe200000001ff */
[----:B------:R-:W-:Y:S01]  /*0550*/  SHF.R.S32.HI R13, RZ, 0x1f, R10 ;  /* 0x0000001fff0d7819 */ /* 0x000fe2000001140a */
[----:B------:R-:W-:Y:S01]  /*0560*/  IMAD.MOV.U32 R11, RZ, RZ, RZ ;  /* 0x000000ffff0b7224 */ /* 0x000fe200078e00ff */
[C---:B------:R-:W-:Y:S02]  /*0570*/  LOP3.LUT R19, R10.reuse, 0x7, RZ, 0xc0, !PT ;  /* 0x000000070a137812 */ /* 0x040fe400078ec0ff */
[C---:B------:R-:W-:Y:S02]  /*0580*/  LOP3.LUT R18, R10.reuse, 0x3, RZ, 0xc0, !PT ;  /* 0x000000030a127812 */ /* 0x040fe400078ec0ff */
[----:B------:R-:W-:Y:S01]  /*0590*/  LOP3.LUT R10, R10, 0xfffffff8, RZ, 0xc0, !PT ;  /* 0xfffffff80a0a7812 */ /* 0x000fe200078ec0ff */
[----:B0-----:R-:W-:Y:S01]  /*05a0*/  IMAD R0, R0, UR5, RZ ;  /* 0x0000000500007c24 */ /* 0x001fe2000f8e02ff */
[----:B------:R-:W-:-:S04]  /*05b0*/  USHF.R.S32.HI UR5, URZ, 0x1f, UR5 ;  /* 0x0000001fff057899 */ /* 0x000fc80008011405 */
[----:B------:R-:W-:-:S04]  /*05c0*/  IADD3 R2, P0, PT, R5, R0, RZ ;  /* 0x0000000005027210 */ /* 0x000fc80007f1e0ff */
[----:B------:R-:W-:Y:S01]  /*05d0*/  LEA.HI.X.SX32 R3, R0, R7, 0x1, P0 ;  /* 0x0000000700037211 */ /* 0x000fe200000f0eff */
[----:B------:R-:W-:-:S08]  /*05e0*/  IMAD.MOV.U32 R0, RZ, RZ, RZ ;  /* 0x000000ffff007224 */ /* 0x000fd000078e00ff */
.L_x_66:
[----:B------:R-:W0:Y:S01]  /*05f0*/  LDC.64 R6, c[0x0][0x398] ;  /* 0x0000e600ff067b82 */ /* 0x000e220000000a00 */
[C---:B------:R-:W-:Y:S01]  /*0600*/  IADD3 R17, PT, PT, R11.reuse, R12, RZ ;  /* 0x0000000c0b117210 */ /* 0x040fe20007ffe0ff */
[----:B------:R-:W-:Y:S01]  /*0610*/  IMAD.MOV.U32 R20, RZ, RZ, RZ ;  /* 0x000000ffff147224 */ /* 0x000fe200078e00ff */
[----:B------:R-:W-:Y:S01]  /*0620*/  MOV R22, RZ ;  /* 0x000000ff00167202 */ /* 0x000fe20000000f00 */
[-C--:B0-----:R-:W-:Y:S01]  /*0630*/  IMAD R8, R0, R7.reuse, RZ ;  /* 0x0000000700087224 */ /* 0x081fe200078e02ff */
[----:B------:R-:W-:Y:S01]  /*0640*/  ISETP.GE.U32.AND P1, PT, R6, 0x8, PT ;  /* 0x000000080600780c */ /* 0x000fe20003f26070 */
[----:B------:R-:W-:-:S04]  /*0650*/  IMAD.WIDE.U32 R4, R11, R7, R2 ;  /* 0x000000070b047225 */ /* 0x000fc800078e0002 */
[C---:B------:R-:W-:Y:S01]  /*0660*/  IMAD R21, R11.reuse, UR5, R8 ;  /* 0x000000050b157c24 */ /* 0x040fe2000f8e0208 */
[----:B------:R-:W-:Y:S01]  /*0670*/  IADD3 R11, P0, PT, R11, 0x1, RZ ;  /* 0x000000010b0b7810 */ /* 0x000fe20007f1e0ff */
[-C--:B------:R-:W-:Y:S02]  /*0680*/  IMAD R17, R17, R6.reuse, RZ ;  /* 0x0000000611117224 */ /* 0x080fe400078e02ff */
[----:B------:R-:W-:Y:S02]  /*0690*/  IMAD.IADD R21, R5, 0x1, R21 ;  /* 0x0000000105157824 */ /* 0x000fe400078e0215 */
[----:B------:R-:W-:Y:S01]  /*06a0*/  IMAD.X R0, RZ, RZ, R0, P0 ;  /* 0x000000ffff007224 */ /* 0x000fe200000e0600 */
[----:B------:R-:W-:-:S04]  /*06b0*/  ISETP.NE.U32.AND P0, PT, R11, R6, PT ;  /* 0x000000060b00720c */ /* 0x000fc80003f05070 */
[----:B------:R-:W-:Y:S01]  /*06c0*/  ISETP.NE.AND.EX P0, PT, R0, R13, PT, P0 ;  /* 0x0000000d0000720c */ /* 0x000fe20003f05300 */
[----:B------:R-:W-:-:S12]  /*06d0*/  @!P1 BRA `(.L_x_62) ;  /* 0x0000000000bc9947 */ /* 0x000fd80003800000 */
[----:B------:R-:W0:Y:S01]  /*06e0*/  LDCU.64 UR10, c[0x0][0x388] ;  /* 0x00007100ff0a77ac */ /* 0x000e220008000a00 */
[----:B------:R-:W1:Y:S01]  /*06f0*/  S2UR UR6, SR_CgaCtaId ;  /* 0x00000000000679c3 */ /* 0x000e620000008800 */
[----:B------:R-:W-:Y:S01]  /*0700*/  IMAD.MOV.U32 R20, RZ, RZ, R10 ;  /* 0x000000ffff147224 */ /* 0x000fe200078e000a */
[----:B------:R-:W-:Y:S01]  /*0710*/  MOV R7, R13 ;  /* 0x0000000d00077202 */ /* 0x000fe20000000f00 */
[----:B------:R-:W-:Y:S01]  /*0720*/  UMOV UR4, 0x400 ;  /* 0x0000040000047882 */ /* 0x000fe20000000000 */
[----:B0-----:R-:W-:-:S04]  /*0730*/  LEA R8, P1, R4, UR10, 0x2 ;  /* 0x0000000a04087c11 */ /* 0x001fc8000f8210ff */
[----:B------:R-:W-:Y:S02]  /*0740*/  IADD3 R8, P2, PT, R8, 0x10, RZ ;  /* 0x0000001008087810 */ /* 0x000fe40007f5e0ff */
[----:B------:R-:W-:Y:S01]  /*0750*/  LEA.HI.X R9, R4, UR11, R21, 0x2, P1 ;  /* 0x0000000b04097c11 */ /* 0x000fe200088f1415 */
[----:B-1----:R-:W-:-:S03]  /*0760*/  ULEA UR6, UR6, UR4, 0x18 ;  /* 0x0000000406067291 */ /* 0x002fc6000f8ec0ff */
[----:B------:R-:W-:Y:S01]  /*0770*/  UMOV UR4, URZ ;  /* 0x000000ff00047c82 */ /* 0x000fe20008000000 */
[----:B------:R-:W-:-:S08]  /*0780*/  IMAD.X R9, RZ, RZ, R9, P2 ;  /* 0x000000ffff097224 */ /* 0x000fd000010e0609 */
.L_x_63:
[----:B------:R-:W2:Y:S04]  /*0790*/  LDG.E R26, desc[UR8][R8.64+-0x10] ;  /* 0xfffff008081a7981 */ /* 0x000ea8000c1e1900 */
[----:B------:R-:W3:Y:S04]  /*07a0*/  LDG.E R25, desc[UR8][R8.64+-0xc] ;  /* 0xfffff40808197981 */ /* 0x000ee8000c1e1900 */
[----:B------:R-:W4:Y:S04]  /*07b0*/  LDG.E R24, desc[UR8][R8.64+-0x8] ;  /* 0xfffff80808187981 */ /* 0x000f28000c1e1900 */
[----:B------:R-:W5:Y:S01]  /*07c0*/  LDG.E R23, desc[UR8][R8.64+-0x4] ;  /* 0xfffffc0808177981 */ /* 0x000f62000c1e1900 */
[----:B------:R-:W-:-:S05]  /*07d0*/  VIADD R22, R17, UR4 ;  /* 0x0000000411167c36 */ /* 0x000fca0008000000 */
[----:B------:R-:W-:-:S05]  /*07e0*/  LEA R22, R22, UR6, 0x2 ;  /* 0x0000000616167c11 */ /* 0x000fca000f8e10ff */
[----:B------:R-:W2:Y:S04]  /*07f0*/  LDS R27, [R22] ;  /* 0x00000000161b7984 */ /* 0x000ea80000000800 */
[----:B------:R-:W-:Y:S01]  /*0800*/  LDS R29, [R22+0x1c] ;  /* 0x00001c00161d7984 */ /* 0x000fe20000000800 */
[----:B--2---:R-:W-:-:S03]  /*0810*/  FFMA R26, R27, R26, R14 ;  /* 0x0000001a1b1a7223 */ /* 0x004fc6000000000e */
[----:B------:R-:W3:Y:S04]  /*0820*/  LDS R27, [R22+0x4] ;  /* 0x00000400161b7984 */ /* 0x000ee80000000800 */
[----:B------:R-:W2:Y:S01]  /*0830*/  LDG.E R14, desc[UR8][R8.64] ;  /* 0x00000008080e7981 */ /* 0x000ea2000c1e1900 */
[----:B---3--:R-:W-:-:S03]  /*0840*/  FFMA R25, R27, R25, R26 ;  /* 0x000000191b197223 */ /* 0x008fc6000000001a */
[----:B------:R-:W4:Y:S02]  /*0850*/  LDS R26, [R22+0x8] ;  /* 0x00000800161a7984 */ /* 0x000f240000000800 */
[----:B----4-:R-:W-:Y:S02]  /*0860*/  FFMA R26, R26, R24, R25 ;  /* 0x000000181a1a7223 */ /* 0x010fe40000000019 */
[----:B------:R-:W3:Y:S04]  /*0870*/  LDG.E R24, desc[UR8][R8.64+0x4] ;  /* 0x0000040808187981 */ /* 0x000ee8000c1e1900 */
[----:B------:R-:W5:Y:S02]  /*0880*/  LDS R25, [R22+0xc] ;  /* 0x00000c0016197984 */ /* 0x000f640000000800 */
[----:B-----5:R-:W-:-:S02]  /*0890*/  FFMA R27, R25, R23, R26 ;  /* 0x00000017191b7223 */ /* 0x020fc4000000001a */
[----:B------:R-:W4:Y:S04]  /*08a0*/  LDG.E R25, desc[UR8][R8.64+0x8] ;  /* 0x0000080808197981 */ /* 0x000f28000c1e1900 */
[----:B------:R0:W5:Y:S04]  /*08b0*/  LDG.E R23, desc[UR8][R8.64+0xc] ;  /* 0x00000c0808177981 */ /* 0x000168000c1e1900 */
[----:B------:R-:W2:Y:S01]  /*08c0*/  LDS R26, [R22+0x10] ;  /* 0x00001000161a7984 */ /* 0x000ea20000000800 */
[----:B------:R-:W-:-:S04]  /*08d0*/  IADD3 R20, P1, PT, R20, -0x8, RZ ;  /* 0xfffffff814147810 */ /* 0x000fc80007f3e0ff */
[----:B------:R-:W-:Y:S02]  /*08e0*/  IADD3.X R7, PT, PT, R7, -0x1, RZ, P1, !PT ;  /* 0xffffffff07077810 */ /* 0x000fe40000ffe4ff */
[----:B------:R-:W-:-:S04]  /*08f0*/  ISETP.NE.U32.AND P1, PT, R20, RZ, PT ;  /* 0x000000ff1400720c */ /* 0x000fc80003f25070 */
[----:B------:R-:W-:Y:S01]  /*0900*/  ISETP.NE.AND.EX P1, PT, R7, RZ, PT, P1 ;  /* 0x000000ff0700720c */ /* 0x000fe20003f25310 */
[----:B------:R-:W-:Y:S01]  /*0910*/  UIADD3 UR4, UPT, UPT, UR4, 0x8, URZ ;  /* 0x0000000804047890 */ /* 0x000fe2000fffe0ff */
[----:B0-----:R-:W-:-:S04]  /*0920*/  IADD3 R8, P2, PT, R8, 0x20, RZ ;  /* 0x0000002008087810 */ /* 0x001fc80007f5e0ff */
[----:B------:R-:W-:Y:S01]  /*0930*/  IADD3.X R9, PT, PT, RZ, R9, RZ, P2, !PT ;  /* 0x00000009ff097210 */ /* 0x000fe200017fe4ff */
[----:B--2---:R-:W-:Y:S02]  /*0940*/  FFMA R27, R26, R14, R27 ;  /* 0x0000000e1a1b7223 */ /* 0x004fe4000000001b */
[----:B------:R-:W3:Y:S02]  /*0950*/  LDS R14, [R22+0x14] ;  /* 0x00001400160e7984 */ /* 0x000ee40000000800 */
[----:B---3--:R-:W-:Y:S02]  /*0960*/  FFMA R14, R14, R24, R27 ;  /* 0x000000180e0e7223 */ /* 0x008fe4000000001b */
[----:B------:R-:W4:Y:S02]  /*0970*/  LDS R27, [R22+0x18] ;  /* 0x00001800161b7984 */ /* 0x000f240000000800 */
[----:B----4-:R-:W-:-:S04]  /*0980*/  FFMA R14, R27, R25, R14 ;  /* 0x000000191b0e7223 */ /* 0x010fc8000000000e */
[----:B-----5:R-:W-:Y:S01]  /*0990*/  FFMA R14, R29, R23, R14 ;  /* 0x000000171d0e7223 */ /* 0x020fe2000000000e */
[----:B------:R-:W-:Y:S06]  /*09a0*/  @P1 BRA `(.L_x_63) ;  /* 0xfffffffc00781947 */ /* 0x000fec000383ffff */
[----:B------:R-:W-:Y:S02]  /*09b0*/  IMAD.MOV.U32 R20, RZ, RZ, R10 ;  /* 0x000000ffff147224 */ /* 0x000fe400078e000a */
[----:B------:R-:W-:-:S07]  /*09c0*/  IMAD.MOV.U32 R22, RZ, RZ, R13 ;  /* 0x000000ffff167224 */ /* 0x000fce00078e000d */
.L_x_62:
[----:B------:R-:W-:-:S13]  /*09d0*/  ISETP.NE.AND P1, PT, R19, RZ, PT ;  /* 0x000000ff1300720c */ /* 0x000fda0003f25270 */
[----:B------:R-:W-:Y:S05]  /*09e0*/  @!P1 BRA `(.L_x_64) ;  /* 0x0000000000f89947 */ /* 0x000fea0003800000 */
[----:B------:R-:W-:Y:S02]  /*09f0*/  IADD3 R7, PT, PT, R19, -0x1, RZ ;  /* 0xffffffff13077810 */ /* 0x000fe40007ffe0ff */
[----:B------:R-:W-:Y:S02]  /*0a00*/  ISETP.NE.AND P2, PT, R18, RZ, PT ;  /* 0x000000ff1200720c */ /* 0x000fe40003f45270 */
[----:B------:R-:W-:-:S13]  /*0a10*/  ISETP.GE.U32.AND P1, PT, R7, 0x3, PT ;  /* 0x000000030700780c */ /* 0x000fda0003f26070 */
[----:B------:R-:W-:Y:S05]  /*0a20*/  @!P1 BRA `(.L_x_65) ;  /* 0x0000000000609947 */ /* 0x000fea0003800000 */
[----:B------:R-:W0:Y:S01]  /*0a30*/  LDCU.64 UR6, c[0x0][0x388] ;  /* 0x00007100ff0677ac */ /* 0x000e220008000a00 */
[----:B------:R-:W-:-:S05]  /*0a40*/  IADD3 R7, P1, PT, R20, R4, RZ ;  /* 0x0000000414077210 */ /* 0x000fca0007f3e0ff */
[----:B------:R-:W-:Y:S01]  /*0a50*/  IMAD.X R24, R22, 0x1, R21, P1 ;  /* 0x0000000116187824 */ /* 0x000fe200008e0615 */
[----:B0-----:R-:W-:-:S04]  /*0a60*/  LEA R8, P1, R7, UR6, 0x2 ;  /* 0x0000000607087c11 */ /* 0x001fc8000f8210ff */
[----:B------:R-:W-:-:S05]  /*0a70*/  LEA.HI.X R9, R7, UR7, R24, 0x2, P1 ;  /* 0x0000000707097c11 */ /* 0x000fca00088f1418 */
[----:B------:R-:W2:Y:S04]  /*0a80*/  LDG.E R26, desc[UR8][R8.64] ;  /* 0x00000008081a7981 */ /* 0x000ea8000c1e1900 */
[----:B------:R-:W3:Y:S04]  /*0a90*/  LDG.E R23, desc[UR8][R8.64+0x4] ;  /* 0x0000040808177981 */ /* 0x000ee8000c1e1900 */
[----:B------:R-:W4:Y:S04]  /*0aa0*/  LDG.E R7, desc[UR8][R8.64+0x8] ;  /* 0x0000080808077981 */ /* 0x000f28000c1e1900 */
[----:B------:R-:W5:Y:S01]  /*0ab0*/  LDG.E R24, desc[UR8][R8.64+0xc] ;  /* 0x00000c0808187981 */ /* 0x000f62000c1e1900 */
[----:B------:R-:W0:Y:S01]  /*0ac0*/  S2UR UR6, SR_CgaCtaId ;  /* 0x00000000000679c3 */ /* 0x000e220000008800 */
[----:B------:R-:W-:Y:S01]  /*0ad0*/  UMOV UR4, 0x400 ;  /* 0x0000040000047882 */ /* 0x000fe20000000000 */
[C---:B------:R-:W-:Y:S01]  /*0ae0*/  IMAD.IADD R25, R20.reuse, 0x1, R17 ;  /* 0x0000000114197824 */ /* 0x040fe200078e0211 */
[----:B------:R-:W-:-:S04]  /*0af0*/  IADD3 R20, P1, PT, R20, 0x4, RZ ;  /* 0x0000000414147810 */ /* 0x000fc80007f3e0ff */
[----:B------:R-:W-:Y:S01]  /*0b00*/  IADD3.X R22, PT, PT, RZ, R22, RZ, P1, !PT ;  /* 0x00000016ff167210 */ /* 0x000fe20000ffe4ff */
[----:B0-----:R-:W-:-:S06]  /*0b10*/  ULEA UR4, UR6, UR4, 0x18 ;  /* 0x0000000406047291 */ /* 0x001fcc000f8ec0ff */
[----:B------:R-:W-:-:S05]  /*0b20*/  LEA R25, R25, UR4, 0x2 ;  /* 0x0000000419197c11 */ /* 0x000fca000f8e10ff */
[----:B------:R-:W2:Y:S04]  /*0b30*/  LDS R27, [R25] ;  /* 0x00000000191b7984 */ /* 0x000ea80000000800 */
[----:B------:R-:W-:Y:S01]  /*0b40*/  LDS R29, [R25+0x8] ;  /* 0x00000800191d7984 */ /* 0x000fe20000000800 */
[----:B--2---:R-:W-:-:S03]  /*0b50*/  FFMA R26, R27, R26, R14 ;  /* 0x0000001a1b1a7223 */ /* 0x004fc6000000000e */
[----:B------:R-:W3:Y:S04]  /*0b60*/  LDS R27, [R25+0x4] ;  /* 0x00000400191b7984 */ /* 0x000ee80000000800 */
[----:B------:R-:W5:Y:S01]  /*0b70*/  LDS R14, [R25+0xc] ;  /* 0x00000c00190e7984 */ /* 0x000f620000000800 */
[----:B---3--:R-:W-:-:S04]  /*0b80*/  FFMA R26, R27, R23, R26 ;  /* 0x000000171b1a7223 */ /* 0x008fc8000000001a */
[----:B----4-:R-:W-:-:S04]  /*0b90*/  FFMA R7, R29, R7, R26 ;  /* 0x000000071d077223 */ /* 0x010fc8000000001a */
[----:B-----5:R-:W-:-:S07]  /*0ba0*/  FFMA R14, R14, R24, R7 ;  /* 0x000000180e0e7223 */ /* 0x020fce0000000007 */
.L_x_65:
[----:B------:R-:W-:Y:S05]  /*0bb0*/  @!P2 BRA `(.L_x_64) ;  /* 0x000000000084a947 */ /* 0x000fea0003800000 */
[----:B------:R-:W-:Y:S02]  /*0bc0*/  ISETP.NE.AND P2, PT, R18, 0x1, PT ;  /* 0x000000011200780c */ /* 0x000fe40003f45270 */
[----:B------:R-:W-:-:S11]  /*0bd0*/  LOP3.LUT P1, RZ, R6, 0x1, RZ, 0xc0, !PT ;  /* 0x0000000106ff7812 */ /* 0x000fd6000782c0ff */
[----:B------:R-:W0:Y:S01]  /*0be0*/  @P2 LDC.64 R8, c[0x0][0x388] ;  /* 0x0000e200ff082b82 */ /* 0x000e220000000a00 */
[C---:B------:R-:W-:Y:S01]  /*0bf0*/  @P2 IADD3 R23, P5, PT, R20.reuse, R4, RZ ;  /* 0x0000000414172210 */ /* 0x040fe20007fbe0ff */
[C---:B------:R-:W-:Y:S01]  /*0c00*/  @P2 IMAD.IADD R5, R20.reuse, 0x1, R17 ;  /* 0x0000000114052824 */ /* 0x040fe200078e0211 */
[----:B------:R-:W-:-:S03]  /*0c10*/  @P2 IADD3 R20, P3, PT, R20, 0x2, RZ ;  /* 0x0000000214142810 */ /* 0x000fc60007f7e0ff */
[----:B------:R-:W-:Y:S01]  /*0c20*/  @P2 IMAD.X R24, R22, 0x1, R21, P5 ;  /* 0x0000000116182824 */ /* 0x000fe200028e0615 */
[----:B------:R-:W-:Y:S01]  /*0c30*/  @P1 IADD3 R4, P5, PT, R20, R4, RZ ;  /* 0x0000000414041210 */ /* 0x000fe20007fbe0ff */
[----:B------:R-:W1:Y:S01]  /*0c40*/  @P1 LDC.64 R6, c[0x0][0x388] ;  /* 0x0000e200ff061b82 */ /* 0x000e620000000a00 */
[----:B------:R-:W-:-:S05]  /*0c50*/  @P2 IADD3.X R22, PT, PT, RZ, R22, RZ, P3, !PT ;  /* 0x00000016ff162210 */ /* 0x000fca0001ffe4ff */
[----:B------:R-:W-:Y:S01]  /*0c60*/  @P1 IMAD.X R22, R22, 0x1, R21, P5 ;  /* 0x0000000116161824 */ /* 0x000fe200028e0615 */
[----:B0-----:R-:W-:-:S04]  /*0c70*/  @P2 LEA R8, P4, R23, R8, 0x2 ;  /* 0x0000000817082211 */ /* 0x001fc800078810ff */
[----:B------:R-:W-:Y:S02]  /*0c80*/  @P2 LEA.HI.X R9, R23, R9, R24, 0x2, P4 ;  /* 0x0000000917092211 */ /* 0x000fe400020f1418 */
[----:B-1----:R-:W-:-:S03]  /*0c90*/  @P1 LEA R6, P3, R4, R6, 0x2 ;  /* 0x0000000604061211 */ /* 0x002fc600078610ff */
[----:B------:R-:W2:Y:S01]  /*0ca0*/  @P2 LDG.E R21, desc[UR8][R8.64] ;  /* 0x0000000808152981 */ /* 0x000ea2000c1e1900 */
[----:B------:R-:W-:-:S03]  /*0cb0*/  @P1 LEA.HI.X R7, R4, R7, R22, 0x2, P3 ;  /* 0x0000000704071211 */ /* 0x000fc600018f1416 */
[----:B------:R-:W3:Y:S04]  /*0cc0*/  @P2 LDG.E R4, desc[UR8][R8.64+0x4] ;  /* 0x0000040808042981 */ /* 0x000ee8000c1e1900 */
[----:B------:R0:W4:Y:S01]  /*0cd0*/  @P1 LDG.E R7, desc[UR8][R6.64] ;  /* 0x0000000806071981 */ /* 0x000122000c1e1900 */
[----:B------:R-:W-:Y:S02]  /*0ce0*/  @P2 MOV R22, 0x400 ;  /* 0x0000040000162802 */ /* 0x000fe40000000f00 */
[----:B------:R-:W-:Y:S01]  /*0cf0*/  @P1 IADD3 R17, PT, PT, R20, R17, RZ ;  /* 0x0000001114111210 */ /* 0x000fe20007ffe0ff */
[----:B------:R-:W1:Y:S01]  /*0d00*/  @P2 S2R R23, SR_CgaCtaId ;  /* 0x0000000000172919 */ /* 0x000e620000008800 */
[----:B------:R-:W5:Y:S01]  /*0d10*/  @P1 S2R R24, SR_CgaCtaId ;  /* 0x0000000000181919 */ /* 0x000f620000008800 */
[----:B-1----:R-:W-:-:S02]  /*0d20*/  @P2 LEA R22, R23, R22, 0x18 ;  /* 0x0000001617162211 */ /* 0x002fc400078ec0ff */
[----:B------:R-:W-:-:S03]  /*0d30*/  @P1 MOV R23, 0x400 ;  /* 0x0000040000171802 */ /* 0x000fc60000000f00 */
[----:B------:R-:W-:Y:S01]  /*0d40*/  @P2 IMAD R5, R5, 0x4, R22 ;  /* 0x0000000405052824 */ /* 0x000fe200078e0216 */
[----:B-----5:R-:W-:-:S04]  /*0d50*/  @P1 LEA R24, R24, R23, 0x18 ;  /* 0x0000001718181211 */ /* 0x020fc800078ec0ff */
[----:B------:R-:W2:Y:S01]  /*0d60*/  @P2 LDS R23, [R5] ;  /* 0x0000000005172984 */ /* 0x000ea20000000800 */
[----:B------:R-:W-:-:S03]  /*0d70*/  @P1 IMAD R17, R17, 0x4, R24 ;  /* 0x0000000411111824 */ /* 0x000fc600078e0218 */
[----:B0-----:R-:W3:Y:S04]  /*0d80*/  @P2 LDS R6, [R5+0x4] ;  /* 0x0000040005062984 */ /* 0x001ee80000000800 */
[----:B------:R-:W4:Y:S01]  /*0d90*/  @P1 LDS R17, [R17] ;  /* 0x0000000011111984 */ /* 0x000f220000000800 */
[----:B--2---:R-:W-:-:S04]  /*0da0*/  @P2 FFMA R21, R23, R21, R14 ;  /* 0x0000001517152223 */ /* 0x004fc8000000000e */
[----:B---3--:R-:W-:-:S04]  /*0db0*/  @P2 FFMA R14, R6, R4, R21 ;  /* 0x00000004060e2223 */ /* 0x008fc80000000015 */
[----:B----4-:R-:W-:-:S07]  /*0dc0*/  @P1 FFMA R14, R17, R7, R14 ;  /* 0x00000007110e1223 */ /* 0x010fce000000000e */
.L_x_64:
[----:B------:R-:W-:Y:S05]  /*0dd0*/  @P0 BRA `(.L_x_66) ;  /* 0xfffffff800040947 */ /* 0x000fea000383ffff */
.L_x_61:
[----:B------:R-:W-:Y:S02]  /*0de0*/  HFMA2 R5, -RZ, RZ, 3.7421875, 0 ;  /* 0x437c0000ff057431 */ /* 0x000fe400000001ff */
[----:B------:R-:W-:Y:S01]  /*0df0*/  IMAD.MOV.U32 R3, RZ, RZ, 0x3bbb989d ;  /* 0x3bbb989dff037424 */ /* 0x000fe200078e00ff */
[----:B------:R-:W-:Y:S03]  /*0e00*/  BSSY.RECONVERGENT B0, `(.L_x_67) ;  /* 0x0000018000007945 */ /* 0x000fe60003800200 */
[----:B------:R-:W-:-:S04]  /*0e10*/  FFMA.SAT R0, R14, -R3, 0.5 ;  /* 0x3f0000000e007423 */ /* 0x000fc80000002803 */
[----:B------:R-:W-:-:S04]  /*0e20*/  FFMA.RM R0, R0, R5, 12582913 ;  /* 0x4b40000100007423 */ /* 0x000fc80000004005 */
[C---:B------:R-:W-:Y:S01]  /*0e30*/  FADD R3, R0.reuse, -12583039 ;  /* 0xcb40007f00037421 */ /* 0x040fe20000000000 */
[----:B------:R-:W-:-:S03]  /*0e40*/  IMAD.SHL.U32 R0, R0, 0x800000, RZ ;  /* 0x0080000000007824 */ /* 0x000fc600078e00ff */
[----:B------:R-:W-:-:S04]  /*0e50*/  FFMA R3, R14, -1.4426950216293334961, -R3 ;  /* 0xbfb8aa3b0e037823 */ /* 0x000fc80000000803 */
[----:B------:R-:W-:-:S04]  /*0e60*/  FFMA R14, R14, -1.925963033500011079e-08, R3 ;  /* 0xb2a570600e0e7823 */ /* 0x000fc80000000003 */
        /* <DEDUP_REMOVED lines=13> */
[----:B------:R-:W-:-:S04]  /*0f40*/  LOP3.LUT R0, R9, 0x7fffffff, RZ, 0xc0, !PT ;  /* 0x7fffffff09007812 */ /* 0x000fc800078ec0ff */
[----:B------:R-:W-:Y:S02]  /*0f50*/  IADD3 R6, PT, PT, R0, -0x100000, RZ ;  /* 0xfff0000000067810 */ /* 0x000fe40007ffe0ff */
[----:B------:R-:W-:-:S07]  /*0f60*/  MOV R0, 0xf80 ;  /* 0x00000f8000007802 */ /* 0x000fce0000000f00 */
[----:B------:R-:W-:Y:S05]  /*0f70*/  CALL.REL.NOINC `($__internal_1_$__cuda_sm20_dblrcp_rn_slowpath_v3) ;  /* 0x0000000000287944 */ /* 0x000fea0003c00000 */
.L_x_68:
[----:B------:R-:W-:Y:S05]  /*0f80*/  BSYNC.RECONVERGENT B0 ;  /* 0x0000000000007941 */ /* 0x000fea0003800200 */
.L_x_67:
[----:B------:R-:W0:Y:S02]  /*0f90*/  LDCU.64 UR4, c[0x0][0x390] ;  /* 0x00007200ff0477ac */ /* 0x000e240008000a00 */
[----:B0-----:R-:W-:-:S04]  /*0fa0*/  LEA R2, P0, R16, UR4, 0x2 ;  /* 0x0000000410027c11 */ /* 0x001fc8000f8010ff */
[----:B------:R-:W-:-:S05]  /*0fb0*/  LEA.HI.X R3, R16, UR5, R15, 0x2, P0 ;  /* 0x0000000510037c11 */ /* 0x000fca00080f140f */
[----:B------:R-:W2:Y:S02]  /*0fc0*/  LDG.E R6, desc[UR8][R2.64] ;  /* 0x0000000802067981 */ /* 0x000ea4000c1e1900 */
[----:B--2---:R-:W0:Y:S02]  /*0fd0*/  F2F.F64.F32 R6, R6 ;  /* 0x0000000600067310 */ /* 0x004e240000201800 */
[----:B0-----:R-:W-:-:S10]  /*0fe0*/  DADD R4, R6, R4 ;  /* 0x0000000006047229 */ /* 0x001fd40000000004 */
[----:B------:R-:W0:Y:S02]  /*0ff0*/  F2F.F32.F64 R5, R4 ;  /* 0x0000000400057310 */ /* 0x000e240000301000 */
[----:B0-----:R-:W-:Y:S01]  /*1000*/  STG.E desc[UR8][R2.64], R5 ;  /* 0x0000000502007986 */ /* 0x001fe2000c101908 */
[----:B------:R-:W-:Y:S05]  /*1010*/  EXIT ;  /* 0x000000000000794d */ /* 0x000fea0003800000 */
        .weak           $__internal_1_$__cuda_sm20_dblrcp_rn_slowpath_v3
        .type           $__internal_1_$__cuda_sm20_dblrcp_rn_slowpath_v3,@function
        .size           $__internal_1_$__cuda_sm20_dblrcp_rn_slowpath_v3,($__internal_2_$__cuda_sm20_div_u64 - $__internal_1_$__cuda_sm20_dblrcp_rn_slowpath_v3)
$__internal_1_$__cuda_sm20_dblrcp_rn_slowpath_v3:
[----:B------:R-:W-:Y:S01]  /*1020*/  IMAD.MOV.U32 R2, RZ, RZ, R8 ;  /* 0x000000ffff027224 */ /* 0x000fe200078e0008 */
[----:B------:R-:W-:Y:S01]  /*1030*/  BSSY.RECONVERGENT B1, `(.L_x_69) ;  /* 0x0000025000017945 */ /* 0x000fe20003800200 */
[----:B------:R-:W-:-:S06]  /*1040*/  IMAD.MOV.U32 R3, RZ, RZ, R9 ;  /* 0x000000ffff037224 */ /* 0x000fcc00078e0009 */
[----:B------:R-:W-:-:S14]  /*1050*/  DSETP.GTU.AND P0, PT, |R2|, +INF , PT ;  /* 0x7ff000000200742a */ /* 0x000fdc0003f0c200 */
[----:B------:R-:W-:Y:S05]  /*1060*/  @P0 BRA `(.L_x_70) ;  /* 0x00000000007c0947 */ /* 0x000fea0003800000 */
[----:B------:R-:W-:-:S04]  /*1070*/  LOP3.LUT R8, R9, 0x7fffffff, RZ, 0xc0, !PT ;  /* 0x7fffffff09087812 */ /* 0x000fc800078ec0ff */
[----:B------:R-:W-:-:S04]  /*1080*/  IADD3 R4, PT, PT, R8, -0x1, RZ ;  /* 0xffffffff08047810 */ /* 0x000fc80007ffe0ff */
[----:B------:R-:W-:-:S13]  /*1090*/  ISETP.GE.U32.AND P0, PT, R4, 0x7fefffff, PT ;  /* 0x7fefffff0400780c */ /* 0x000fda0003f06070 */
[----:B------:R-:W-:Y:S01]  /*10a0*/  @P0 LOP3.LUT R5, R3, 0x7ff00000, RZ, 0x3c, !PT ;  /* 0x7ff0000003050812 */ /* 0x000fe200078e3cff */
[----:B------:R-:W-:Y:S01]  /*10b0*/  @P0 IMAD.MOV.U32 R4, RZ, RZ, RZ ;  /* 0x000000ffff040224 */ /* 0x000fe200078e00ff */
[----:B------:R-:W-:Y:S06]  /*10c0*/  @P0 BRA `(.L_x_71) ;  /* 0x00000000006c0947 */ /* 0x000fec0003800000 */
[----:B------:R-:W-:-:S13]  /*10d0*/  ISETP.GE.U32.AND P0, PT, R8, 0x1000001, PT ;  /* 0x010000010800780c */ /* 0x000fda0003f06070 */
[----:B------:R-:W-:Y:S05]  /*10e0*/  @!P0 BRA `(.L_x_72) ;  /* 0x0000000000348947 */ /* 0x000fea0003800000 */
[----:B------:R-:W-:Y:S01]  /*10f0*/  VIADD R5, R3, 0xc0200000 ;  /* 0xc020000003057836 */ /* 0x000fe20000000000 */
[----:B------:R-:W-:-:S03]  /*1100*/  MOV R4, R2 ;  /* 0x0000000200047202 */ /* 0x000fc60000000f00 */
[----:B------:R-:W0:Y:S03]  /*1110*/  MUFU.RCP64H R7, R5 ;  /* 0x0000000500077308 */ /* 0x000e260000001800 */
        /* <DEDUP_REMOVED lines=10> */
.L_x_72:
        /* <DEDUP_REMOVED lines=10> */
.L_x_70:
[----:B------:R-:W-:Y:S01]  /*1260*/  LOP3.LUT R5, R3, 0x80000, RZ, 0xfc, !PT ;  /* 0x0008000003057812 */ /* 0x000fe200078efcff */
[----:B------:R-:W-:-:S07]  /*1270*/  IMAD.MOV.U32 R4, RZ, RZ, R2 ;  /* 0x000000ffff047224 */ /* 0x000fce00078e0002 */
.L_x_71:
[----:B------:R-:W-:Y:S05]  /*1280*/  BSYNC.RECONVERGENT B1 ;  /* 0x0000000000017941 */ /* 0x000fea0003800200 */
.L_x_69:
[----:B------:R-:W-:Y:S01]  /*1290*/  MOV R2, R0 ;  /* 0x0000000000027202 */ /* 0x000fe20000000f00 */
[----:B------:R-:W-:-:S04]  /*12a0*/  IMAD.MOV.U32 R3, RZ, RZ, 0x0 ;  /* 0x00000000ff037424 */ /* 0x000fc800078e00ff */
[----:B------:R-:W-:Y:S05]  /*12b0*/  RET.REL.NODEC R2 `(_Z27batched_convolve_v1_SigmoidPKfS0_Pfiiimm) ;  /* 0xffffffec02507950 */ /* 0x000fea0003c3ffff */
        .weak           $__internal_2_$__cuda_sm20_div_u64
        .type           $__internal_2_$__cuda_sm20_div_u64,@function
        .size           $__internal_2_$__cuda_sm20_div_u64,(.L_x_121 - $__internal_2_$__cuda_sm20_div_u64)
$__internal_2_$__cuda_sm20_div_u64:
[----:B------:R-:W0:Y:S01]  /*12c0*/  LDCU.64 UR4, c[0x0][0x3a8] ;  /* 0x00007500ff0477ac */ /* 0x000e220008000a00 */
[----:B------:R-:W1:Y:S01]  /*12d0*/  LDC.64 R2, c[0x0][0x3a8] ;  /* 0x0000ea00ff027b82 */ /* 0x000e620000000a00 */
[----:B0-----:R-:W0:Y:S08]  /*12e0*/  I2F.U64.RP R10, UR4 ;  /* 0x00000004000a7d12 */ /* 0x001e300008309000 */
[----:B0-----:R-:W0:Y:S02]  /*12f0*/  MUFU.RCP R10, R10 ;  /* 0x0000000a000a7308 */ /* 0x001e240000001000 */
[----:B0-----:R-:W-:-:S06]  /*1300*/  VIADD R6, R10, 0x1ffffffe ;  /* 0x1ffffffe0a067836 */ /* 0x001fcc0000000000 */
[----:B------:R-:W1:Y:S02]  /*1310*/  F2I.U64.TRUNC R6, R6 ;  /* 0x0000000600067311 */ /* 0x000e64000020d800 */
[----:B-1----:R-:W-:-:S04]  /*1320*/  IMAD.WIDE.U32 R8, R6, R2, RZ ;  /* 0x0000000206087225 */ /* 0x002fc800078e00ff */
[----:B------:R-:W-:Y:S01]  /*1330*/  IMAD R9, R6, R3, R9 ;  /* 0x0000000306097224 */ /* 0x000fe200078e0209 */
[----:B------:R-:W-:-:S03]  /*1340*/  IADD3 R11, P0, PT, RZ, -R8, RZ ;  /* 0x80000008ff0b7210 */ /* 0x000fc60007f1e0ff */
[----:B------:R-:W-:Y:S02]  /*1350*/  IMAD R9, R7, R2, R9 ;  /* 0x0000000207097224 */ /* 0x000fe400078e0209 */
[----:B------:R-:W-:-:S03]  /*1360*/  IMAD.HI.U32 R8, R6, R11, RZ ;  /* 0x0000000b06087227 */ /* 0x000fc600078e00ff */
[----:B------:R-:W-:Y:S01]  /*1370*/  IADD3.X R13, PT, PT, RZ, ~R9, RZ, P0, !PT ;  /* 0x80000009ff0d7210 */ /* 0x000fe200007fe4ff */
[----:B------:R-:W-:-:S04]  /*1380*/  IMAD.MOV.U32 R9, RZ, RZ, R6 ;  /* 0x000000ffff097224 */ /* 0x000fc800078e0006 */
[----:B------:R-:W-:-:S04]  /*1390*/  IMAD.WIDE.U32 R8, P0, R6, R13, R8 ;  /* 0x0000000d06087225 */ /* 0x000fc80007800008 */
[C---:B------:R-:W-:Y:S02]  /*13a0*/  IMAD R17, R7.reuse, R13, RZ ;  /* 0x0000000d07117224 */ /* 0x040fe400078e02ff */
[----:B------:R-:W-:-:S04]  /*13b0*/  IMAD.HI.U32 R8, P1, R7, R11, R8 ;  /* 0x0000000b07087227 */ /* 0x000fc80007820008 */
[----:B------:R-:W-:Y:S01]  /*13c0*/  IMAD.HI.U32 R13, R7, R13, RZ ;  /* 0x0000000d070d7227 */ /* 0x000fe200078e00ff */
[----:B------:R-:W-:-:S03]  /*13d0*/  IADD3 R9, P2, PT, R17, R8, RZ ;  /* 0x0000000811097210 */ /* 0x000fc60007f5e0ff */
[----:B------:R-:W-:Y:S02]  /*13e0*/  IMAD.X R8, R13, 0x1, R7, P0 ;  /* 0x000000010d087824 */ /* 0x000fe400000e0607 */
[----:B------:R-:W-:-:S03]  /*13f0*/  IMAD.WIDE.U32 R6, R9, R2, RZ ;  /* 0x0000000209067225 */ /* 0x000fc600078e00ff */
[----:B------:R-:W-:Y:S01]  /*1400*/  IADD3.X R11, PT, PT, RZ, RZ, R8, P2, P1 ;  /* 0x000000ffff0b7210 */ /* 0x000fe200017e2408 */
[----:B------:R-:W-:Y:S01]  /*1410*/  IMAD R7, R9, R3, R7 ;  /* 0x0000000309077224 */ /* 0x000fe200078e0207 */
[----:B------:R-:W-:-:S03]  /*1420*/  IADD3 R13, P0, PT, RZ, -R6, RZ ;  /* 0x80000006ff0d7210 */ /* 0x000fc60007f1e0ff */
[----:B------:R-:W-:Y:S02]  /*1430*/  IMAD R7, R11, R2, R7 ;  /* 0x000000020b077224 */ /* 0x000fe400078e0207 */
[----:B------:R-:W-:-:S03]  /*1440*/  IMAD.HI.U32 R8, R9, R13, RZ ;  /* 0x0000000d09087227 */ /* 0x000fc600078e00ff */
[----:B------:R-:W-:Y:S01]  /*1450*/  IADD3.X R6, PT, PT, RZ, ~R7, RZ, P0, !PT ;  /* 0x80000007ff067210 */ /* 0x000fe200007fe4ff */
[----:B------:R-:W-:-:S04]  /*1460*/  IMAD.MOV.U32 R7, RZ, RZ, RZ ;  /* 0x000000ffff077224 */ /* 0x000fc800078e00ff */
[----:B------:R-:W-:-:S04]  /*1470*/  IMAD.WIDE.U32 R8, P0, R9, R6, R8 ;  /* 0x0000000609087225 */ /* 0x000fc80007800008 */
[C---:B------:R-:W-:Y:S02]  /*1480*/  IMAD R10, R11.reuse, R6, RZ ;  /* 0x000000060b0a7224 */ /* 0x040fe400078e02ff */
[----:B------:R-:W-:-:S04]  /*1490*/  IMAD.HI.U32 R9, P1, R11, R13, R8 ;  /* 0x0000000d0b097227 */ /* 0x000fc80007820008 */
[----:B------:R-:W-:Y:S01]  /*14a0*/  IMAD.HI.U32 R6, R11, R6, RZ ;  /* 0x000000060b067227 */ /* 0x000fe200078e00ff */
[----:B------:R-:W-:-:S03]  /*14b0*/  IADD3 R9, P2, PT, R10, R9, RZ ;  /* 0x000000090a097210 */ /* 0x000fc60007f5e0ff */
[----:B------:R-:W-:Y:S02]  /*14c0*/  IMAD.X R11, R6, 0x1, R11, P0 ;  /* 0x00000001060b7824 */ /* 0x000fe400000e060b */
[----:B------:R-:W-:-:S03]  /*14d0*/  IMAD.HI.U32 R6, R9, R16, RZ ;  /* 0x0000001009067227 */ /* 0x000fc600078e00ff */
[----:B------:R-:W-:Y:S01]  /*14e0*/  IADD3.X R11, PT, PT, RZ, RZ, R11, P2, P1 ;  /* 0x000000ffff0b7210 */ /* 0x000fe200017e240b */
[----:B------:R-:W-:-:S04]  /*14f0*/  IMAD.WIDE.U32 R6, R9, R15, R6 ;  /* 0x0000000f09067225 */ /* 0x000fc800078e0006 */
[C---:B------:R-:W-:Y:S02]  /*1500*/  IMAD R9, R11.reuse, R15, RZ ;  /* 0x0000000f0b097224 */ /* 0x040fe400078e02ff */
[----:B------:R-:W-:-:S04]  /*1510*/  IMAD.HI.U32 R6, P0, R11, R16, R6 ;  /* 0x000000100b067227 */ /* 0x000fc80007800006 */
[----:B------:R-:W-:Y:S01]  /*1520*/  IMAD.HI.U32 R8, R11, R15, RZ ;  /* 0x0000000f0b087227 */ /* 0x000fe200078e00ff */
[----:B------:R-:W-:-:S04]  /*1530*/  IADD3 R9, P1, PT, R9, R6, RZ ;  /* 0x0000000609097210 */ /* 0x000fc80007f3e0ff */
[----:B------:R-:W-:Y:S01]  /*1540*/  IADD3.X R8, PT, PT, R8, RZ, RZ, P0, !PT ;  /* 0x000000ff08087210 */ /* 0x000fe200007fe4ff */
[----:B------:R-:W-:-:S04]  /*1550*/  IMAD.WIDE.U32 R6, R9, R2, RZ ;  /* 0x0000000209067225 */ /* 0x000fc800078e00ff */
[----:B------:R-:W-:Y:S01]  /*1560*/  IMAD.X R11, RZ, RZ, R8, P1 ;  /* 0x000000ffff0b7224 */ /* 0x000fe200008e0608 */
[----:B------:R-:W-:Y:S01]  /*1570*/  IADD3 R13, P1, PT, -R6, R16, RZ ;  /* 0x00000010060d7210 */ /* 0x000fe20007f3e1ff */
[----:B------:R-:W-:-:S03]  /*1580*/  IMAD R7, R9, R3, R7 ;  /* 0x0000000309077224 */ /* 0x000fc600078e0207 */
[-C--:B------:R-:W-:Y:S01]  /*1590*/  ISETP.GE.U32.AND P0, PT, R13, R2.reuse, PT ;  /* 0x000000020d00720c */ /* 0x080fe20003f06070 */
[----:B------:R-:W-:-:S04]  /*15a0*/  IMAD R6, R11, R2, R7 ;  /* 0x000000020b067224 */ /* 0x000fc800078e0207 */
[----:B------:R-:W-:Y:S01]  /*15b0*/  IMAD.X R10, R15, 0x1, ~R6, P1 ;  /* 0x000000010f0a7824 */ /* 0x000fe200008e0e06 */
[----:B------:R-:W-:Y:S01]  /*15c0*/  IADD3 R7, P1, PT, R13, -R2, RZ ;  /* 0x800000020d077210 */ /* 0x000fe20007f3e0ff */
[----:B------:R-:W-:-:S03]  /*15d0*/  VIADD R6, R9, 0x1 ;  /* 0x0000000109067836 */ /* 0x000fc60000000000 */
[CC--:B------:R-:W-:Y:S02]  /*15e0*/  ISETP.GE.U32.AND.EX P0, PT, R10.reuse, R3.reuse, PT, P0 ;  /* 0x000000030a00720c */ /* 0x0c0fe40003f06100 */
[----:B------:R-:W-:Y:S02]  /*15f0*/  IADD3.X R8, PT, PT, R10, ~R3, RZ, P1, !PT ;  /* 0x800000030a087210 */ /* 0x000fe40000ffe4ff */
[----:B------:R-:W-:Y:S02]  /*1600*/  SEL R7, R7, R13, P0 ;  /* 0x0000000d07077207 */ /* 0x000fe40000000000 */
[----:B------:R-:W-:Y:S02]  /*1610*/  SEL R9, R6, R9, P0 ;  /* 0x0000000906097207 */ /* 0x000fe40000000000 */
[----:B------:R-:W-:Y:S02]  /*1620*/  SEL R8, R8, R10, P0 ;  /* 0x0000000a08087207 */ /* 0x000fe40000000000 */
[----:B------:R-:W-:Y:S01]  /*1630*/  ISETP.GE.U32.AND P0, PT, R7, R2, PT ;  /* 0x000000020700720c */ /* 0x000fe20003f06070 */
[----:B------:R-:W-:Y:S01]  /*1640*/  VIADD R6, R9, 0x1 ;  /* 0x0000000109067836 */ /* 0x000fe20000000000 */
[----:B------:R-:W-:-:S02]  /*1650*/  ISETP.NE.U32.AND P1, PT, R2, RZ, PT ;  /* 0x000000ff0200720c */ /* 0x000fc40003f25070 */
[----:B------:R-:W-:Y:S02]  /*1660*/  ISETP.GE.U32.AND.EX P0, PT, R8, R3, PT, P0 ;  /* 0x000000030800720c */ /* 0x000fe40003f06100 */
[----:B------:R-:W-:Y:S01]  /*1670*/  ISETP.NE.AND.EX P1, PT, R3, RZ, PT, P1 ;  /* 0x000000ff0300720c */ /* 0x000fe20003f25310 */
[----:B------:R-:W-:Y:S01]  /*1680*/  IMAD.MOV.U32 R3, RZ, RZ, 0x0 ;  /* 0x00000000ff037424 */ /* 0x000fe200078e00ff */
[----:B------:R-:W-:Y:S02]  /*1690*/  MOV R2, R4 ;  /* 0x0000000400027202 */ /* 0x000fe40000000f00 */
[----:B------:R-:W-:-:S04]  /*16a0*/  SEL R6, R6, R9, P0 ;  /* 0x0000000906067207 */ /* 0x000fc80000000000 */
[----:B------:R-:W-:Y:S01]  /*16b0*/  SEL R6, R6, 0xffffffff, P1 ;  /* 0xffffffff06067807 */ /* 0x000fe20000800000 */
[----:B------:R-:W-:Y:S06]  /*16c0*/  RET.REL.NODEC R2 `(_Z27batched_convolve_v1_SigmoidPKfS0_Pfiiimm) ;  /* 0xffffffe8024c7950 */ /* 0x000fec0003c3ffff */
.L_x_73:
        /* <DEDUP_REMOVED lines=11> */
.L_x_121:


//--------------------- .text._Z24batched_convolve_v1_ReLUPKfS0_Pfiiimm --------------------------
	.section	.text._Z24batched_convolve_v1_ReLUPKfS0_Pfiiimm,"ax",@progbits
	.align	128
        .global         _Z24batched_convolve_v1_ReLUPKfS0_Pfiiimm
        .type           _Z24batched_convolve_v1_ReLUPKfS0_Pfiiimm,@function
        .size           _Z24batched_convolve_v1_ReLUPKfS0_Pfiiimm,(.L_x_122 - _Z24batched_convolve_v1_ReLUPKfS0_Pfiiimm)
        .other          _Z24batched_convolve_v1_ReLUPKfS0_Pfiiimm,@"STO_CUDA_ENTRY STV_DEFAULT"
_Z24batched_convolve_v1_ReLUPKfS0_Pfiiimm:
.text._Z24batched_convolve_v1_ReLUPKfS0_Pfiiimm:
        /* <DEDUP_REMOVED lines=34> */
.L_x_75:
[----:B------:R-:W-:Y:S05]  /*0220*/  BSYNC.RECONVERGENT B0 ;  /* 0x0000000000007941 */ /* 0x000fea0003800200 */
.L_x_74:
        /* <DEDUP_REMOVED lines=38> */
.L_x_77:
[----:B------:R-:W-:-:S07]  /*0490*/  MOV R4, 0x4b0 ;  /* 0x000004b000047802 */ /* 0x000fce0000000f00 */
[----:B------:R-:W-:Y:S05]  /*04a0*/  CALL.REL.NOINC `($__internal_3_$__cuda_sm20_div_u64) ;  /* 0x0000000800707944 */ /* 0x000fea0003c00000 */
[----:B------:R-:W-:-:S07]  /*04b0*/  IMAD.MOV.U32 R3, RZ, RZ, R6 ;  /* 0x000000ffff037224 */ /* 0x000fce00078e0006 */
.L_x_78:
[----:B------:R-:W-:Y:S05]  /*04c0*/  BSYNC.RECONVERGENT B0 ;  /* 0x0000000000007941 */ /* 0x000fea0003800200 */
.L_x_76:
        /* <DEDUP_REMOVED lines=18> */
.L_x_84:
[----:B------:R-:W0:Y:S01]  /*05f0*/  LDC.64 R6, c[0x0][0x398] ;  /* 0x0000e600ff067b82 */ /* 0x000e220000000a00 */
[C---:B------:R-:W-:Y:S02]  /*0600*/  IMAD.IADD R17, R11.reuse, 0x1, R12 ;  /* 0x000000010b117824 */ /* 0x040fe400078e020c */
[----:B------:R-:W-:Y:S02]  /*0610*/  IMAD.MOV.U32 R20, RZ, RZ, RZ ;  /* 0x000000ffff147224 */ /* 0x000fe400078e00ff */
[----:B------:R-:W-:Y:S01]  /*0620*/  IMAD.MOV.U32 R22, RZ, RZ, RZ ;  /* 0x000000ffff167224 */ /* 0x000fe200078e00ff */
[----:B0-----:R-:W-:Y:S01]  /*0630*/  ISETP.GE.U32.AND P1, PT, R6, 0x8, PT ;  /* 0x000000080600780c */ /* 0x001fe20003f26070 */
[-C--:B------:R-:W-:Y:S02]  /*0640*/  IMAD R8, R0, R7.reuse, RZ ;  /* 0x0000000700087224 */ /* 0x080fe400078e02ff */
[----:B------:R-:W-:-:S04]  /*0650*/  IMAD.WIDE.U32 R4, R11, R7, R2 ;  /* 0x000000070b047225 */ /* 0x000fc800078e0002 */
[C---:B------:R-:W-:Y:S01]  /*0660*/  IMAD R21, R11.reuse, UR5, R8 ;  /* 0x000000050b157c24 */ /* 0x040fe2000f8e0208 */
[----:B------:R-:W-:Y:S01]  /*0670*/  IADD3 R11, P0, PT, R11, 0x1, RZ ;  /* 0x000000010b0b7810 */ /* 0x000fe20007f1e0ff */
[----:B------:R-:W-:Y:S02]  /*0680*/  IMAD R17, R17, R6, RZ ;  /* 0x0000000611117224 */ /* 0x000fe400078e02ff */
[----:B------:R-:W-:Y:S01]  /*0690*/  IMAD.IADD R21, R5, 0x1, R21 ;  /* 0x0000000105157824 */ /* 0x000fe200078e0215 */
[----:B------:R-:W-:Y:S02]  /*06a0*/  IADD3.X R0, PT, PT, RZ, R0, RZ, P0, !PT ;  /* 0x00000000ff007210 */ /* 0x000fe400007fe4ff */
[----:B------:R-:W-:-:S04]  /*06b0*/  ISETP.NE.U32.AND P0, PT, R11, R6, PT ;  /* 0x000000060b00720c */ /* 0x000fc80003f05070 */
[----:B------:R-:W-:Y:S01]  /*06c0*/  ISETP.NE.AND.EX P0, PT, R0, R13, PT, P0 ;  /* 0x0000000d0000720c */ /* 0x000fe20003f05300 */
[----:B------:R-:W-:-:S12]  /*06d0*/  @!P1 BRA `(.L_x_80) ;  /* 0x0000000000bc9947 */ /* 0x000fd80003800000 */
[----:B------:R-:W0:Y:S01]  /*06e0*/  LDCU.64 UR10, c[0x0][0x388] ;  /* 0x00007100ff0a77ac */ /* 0x000e220008000a00 */
[----:B------:R-:W1:Y:S01]  /*06f0*/  S2UR UR6, SR_CgaCtaId ;  /* 0x00000000000679c3 */ /* 0x000e620000008800 */
[----:B------:R-:W-:Y:S01]  /*0700*/  MOV R20, R10 ;  /* 0x0000000a00147202 */ /* 0x000fe20000000f00 */
[----:B------:R-:W-:Y:S01]  /*0710*/  IMAD.MOV.U32 R7, RZ, RZ, R13 ;  /* 0x000000ffff077224 */ /* 0x000fe200078e000d */
[----:B------:R-:W-:Y:S01]  /*0720*/  UMOV UR4, 0x400 ;  /* 0x0000040000047882 */ /* 0x000fe20000000000 */
[----:B0-----:R-:W-:-:S04]  /*0730*/  LEA R8, P1, R4, UR10, 0x2 ;  /* 0x0000000a04087c11 */ /* 0x001fc8000f8210ff */
[----:B------:R-:W-:Y:S02]  /*0740*/  IADD3 R8, P2, PT, R8, 0x10, RZ ;  /* 0x0000001008087810 */ /* 0x000fe40007f5e0ff */
[----:B------:R-:W-:Y:S01]  /*0750*/  LEA.HI.X R9, R4, UR11, R21, 0x2, P1 ;  /* 0x0000000b04097c11 */ /* 0x000fe200088f1415 */
[----:B-1----:R-:W-:-:S03]  /*0760*/  ULEA UR6, UR6, UR4, 0x18 ;  /* 0x0000000406067291 */ /* 0x002fc6000f8ec0ff */
[----:B------:R-:W-:Y:S01]  /*0770*/  UMOV UR4, URZ ;  /* 0x000000ff00047c82 */ /* 0x000fe20008000000 */
[----:B------:R-:W-:-:S08]  /*0780*/  IMAD.X R9, RZ, RZ, R9, P2 ;  /* 0x000000ffff097224 */ /* 0x000fd000010e0609 */
.L_x_81:
        /* <DEDUP_REMOVED lines=36> */
.L_x_80:
[----:B------:R-:W-:-:S13]  /*09d0*/  ISETP.NE.AND P1, PT, R19, RZ, PT ;  /* 0x000000ff1300720c */ /* 0x000fda0003f25270 */
[----:B------:R-:W-:Y:S05]  /*09e0*/  @!P1 BRA `(.L_x_82) ;  /* 0x0000000000f89947 */ /* 0x000fea0003800000 */
[----:B------:R-:W-:Y:S01]  /*09f0*/  VIADD R7, R19, 0xffffffff ;  /* 0xffffffff13077836 */ /* 0x000fe20000000000 */
[----:B------:R-:W-:-:S04]  /*0a00*/  ISETP.NE.AND P2, PT, R18, RZ, PT ;  /* 0x000000ff1200720c */ /* 0x000fc80003f45270 */
[----:B------:R-:W-:-:S13]  /*0a10*/  ISETP.GE.U32.AND P1, PT, R7, 0x3, PT ;  /* 0x000000030700780c */ /* 0x000fda0003f26070 */
[----:B------:R-:W-:Y:S05]  /*0a20*/  @!P1 BRA `(.L_x_83) ;  /* 0x0000000000609947 */ /* 0x000fea0003800000 */
[----:B------:R-:W0:Y:S01]  /*0a30*/  LDCU.64 UR6, c[0x0][0x388] ;  /* 0x00007100ff0677ac */ /* 0x000e220008000a00 */
[----:B------:R-:W-:-:S04]  /*0a40*/  IADD3 R7, P1, PT, R20, R4, RZ ;  /* 0x0000000414077210 */ /* 0x000fc80007f3e0ff */
[----:B------:R-:W-:Y:S02]  /*0a50*/  IADD3.X R24, PT, PT, R22, R21, RZ, P1, !PT ;  /* 0x0000001516187210 */ /* 0x000fe40000ffe4ff */
        /* <DEDUP_REMOVED lines=9> */
[----:B------:R-:W-:-:S05]  /*0af0*/  IADD3 R20, P1, PT, R20, 0x4, RZ ;  /* 0x0000000414147810 */ /* 0x000fca0007f3e0ff */
[----:B------:R-:W-:Y:S01]  /*0b00*/  IMAD.X R22, RZ, RZ, R22, P1 ;  /* 0x000000ffff167224 */ /* 0x000fe200008e0616 */
        /* <DEDUP_REMOVED lines=10> */
.L_x_83:
[----:B------:R-:W-:Y:S05]  /*0bb0*/  @!P2 BRA `(.L_x_82) ;  /* 0x000000000084a947 */ /* 0x000fea0003800000 */
[----:B------:R-:W-:Y:S02]  /*0bc0*/  ISETP.NE.AND P2, PT, R18, 0x1, PT ;  /* 0x000000011200780c */ /* 0x000fe40003f45270 */
[----:B------:R-:W-:-:S11]  /*0bd0*/  LOP3.LUT P1, RZ, R6, 0x1, RZ, 0xc0, !PT ;  /* 0x0000000106ff7812 */ /* 0x000fd6000782c0ff */
[----:B------:R-:W0:Y:S01]  /*0be0*/  @P2 LDC.64 R8, c[0x0][0x388] ;  /* 0x0000e200ff082b82 */ /* 0x000e220000000a00 */
[CC--:B------:R-:W-:Y:S01]  /*0bf0*/  @P2 IADD3 R23, P5, PT, R20.reuse, R4.reuse, RZ ;  /* 0x0000000414172210 */ /* 0x0c0fe20007fbe0ff */
[C---:B------:R-:W-:Y:S01]  /*0c00*/  @P2 IMAD.IADD R5, R20.reuse, 0x1, R17 ;  /* 0x0000000114052824 */ /* 0x040fe200078e0211 */
[----:B------:R-:W-:Y:S02]  /*0c10*/  @P2 IADD3 R20, P3, PT, R20, 0x2, RZ ;  /* 0x0000000214142810 */ /* 0x000fe40007f7e0ff */
[----:B------:R-:W-:Y:S02]  /*0c20*/  @P2 IADD3.X R24, PT, PT, R22, R21, RZ, P5, !PT ;  /* 0x0000001516182210 */ /* 0x000fe40002ffe4ff */
[----:B------:R-:W-:Y:S01]  /*0c30*/  @P1 IADD3 R4, P5, PT, R20, R4, RZ ;  /* 0x0000000414041210 */ /* 0x000fe20007fbe0ff */
[----:B------:R-:W1:Y:S01]  /*0c40*/  @P1 LDC.64 R6, c[0x0][0x388] ;  /* 0x0000e200ff061b82 */ /* 0x000e620000000a00 */
[----:B------:R-:W-:-:S04]  /*0c50*/  @P2 IMAD.X R22, RZ, RZ, R22, P3 ;  /* 0x000000ffff162224 */ /* 0x000fc800018e0616 */
        /* <DEDUP_REMOVED lines=23> */
.L_x_82:
[----:B------:R-:W-:Y:S05]  /*0dd0*/  @P0 BRA `(.L_x_84) ;  /* 0xfffffff800040947 */ /* 0x000fea000383ffff */
.L_x_79:
[----:B------:R-:W0:Y:S02]  /*0de0*/  LDCU.64 UR4, c[0x0][0x390] ;  /* 0x00007200ff0477ac */ /* 0x000e240008000a00 */
[----:B0-----:R-:W-:-:S04]  /*0df0*/  LEA R2, P0, R16, UR4, 0x2 ;  /* 0x0000000410027c11 */ /* 0x001fc8000f8010ff */
[----:B------:R-:W-:-:S05]  /*0e00*/  LEA.HI.X R3, R16, UR5, R15, 0x2, P0 ;  /* 0x0000000510037c11 */ /* 0x000fca00080f140f */
[----:B------:R-:W2:Y:S01]  /*0e10*/  LDG.E R5, desc[UR8][R2.64] ;  /* 0x0000000802057981 */ /* 0x000ea2000c1e1900 */
[----:B------:R-:W-:-:S04]  /*0e20*/  FSETP.GE.AND P0, PT, R14, RZ, PT ;  /* 0x000000ff0e00720b */ /* 0x000fc80003f06000 */
[----:B------:R-:W-:-:S05]  /*0e30*/  FSEL R14, R14, RZ, P0 ;  /* 0x000000ff0e0e7208 */ /* 0x000fca0000000000 */
[----:B--2---:R-:W-:-:S05]  /*0e40*/  FADD R5, R14, R5 ;  /* 0x000000050e057221 */ /* 0x004fca0000000000 */
[----:B------:R-:W-:Y:S01]  /*0e50*/  STG.E desc[UR8][R2.64], R5 ;  /* 0x0000000502007986 */ /* 0x000fe2000c101908 */
[----:B------:R-:W-:Y:S05]  /*0e60*/  EXIT ;  /* 0x000000000000794d */ /* 0x000fea0003800000 */
        .weak           $__internal_3_$__cuda_sm20_div_u64
        .type           $__internal_3_$__cuda_sm20_div_u64,@function
        .size           $__internal_3_$__cuda_sm20_div_u64,(.L_x_122 - $__internal_3_$__cuda_sm20_div_u64)
$__internal_3_$__cuda_sm20_div_u64:
        /* <DEDUP_REMOVED lines=64> */
[----:B------:R-:W-:Y:S06]  /*1270*/  RET.REL.NODEC R2 `(_Z24batched_convolve_v1_ReLUPKfS0_Pfiiimm) ;  /* 0xffffffec02607950 */ /* 0x000fec0003c3ffff */
.L_x_85:
        /* <DEDUP_REMOVED lines=16> */
.L_x_122:


//--------------------- .text._Z19convolve_v1_SigmoidPKfS0_Pfiii --------------------------
	.section	.text._Z19convolve_v1_SigmoidPKfS0_Pfiii,"ax",@progbits
	.align	128
        .global         _Z19convolve_v1_SigmoidPKfS0_Pfiii
        .type           _Z19convolve_v1_SigmoidPKfS0_Pfiii,@function
        .size           _Z19convolve_v1_SigmoidPKfS0_Pfiii,(.L_x_123 - _Z19convolve_v1_SigmoidPKfS0_Pfiii)
        .other          _Z19convolve_v1_SigmoidPKfS0_Pfiii,@"STO_CUDA_ENTRY STV_DEFAULT"
_Z19convolve_v1_SigmoidPKfS0_Pfiii:
.text._Z19convolve_v1_SigmoidPKfS0_Pfiii:
[----:B------:R-:W-:Y:S01]  /*0000*/  LDC R1, c[0x0][0x37c] ;  /* 0x0000df00ff017b82 */ /* 0x000fe20000000800 */
[----:B------:R-:W0:Y:S07]  /*0010*/  S2R R3, SR_TID.X ;  /* 0x0000000000037919 */ /* 0x000e2e0000002100 */
[----:B------:R-:W0:Y:S01]  /*0020*/  LDC R18, c[0x0][0x360] ;  /* 0x0000d800ff127b82 */ /* 0x000e220000000800 */
[----:B------:R-:W1:Y:S01]  /*0030*/  LDCU.64 UR6, c[0x0][0x358] ;  /* 0x00006b00ff0677ac */ /* 0x000e620008000a00 */
[----:B------:R-:W-:Y:S01]  /*0040*/  BSSY.RECONVERGENT B0, `(.L_x_86) ;  /* 0x0000014000007945 */ /* 0x000fe20003800200 */
[----:B------:R-:W2:Y:S05]  /*0050*/  S2R R0, SR_TID.Y ;  /* 0x0000000000007919 */ /* 0x000eaa0000002200 */
[----:B------:R-:W0:Y:S08]  /*0060*/  S2UR UR4, SR_CTAID.X ;  /* 0x00000000000479c3 */ /* 0x000e300000002500 */
[----:B------:R-:W2:Y:S08]  /*0070*/  S2UR UR5, SR_CTAID.Y ;  /* 0x00000000000579c3 */ /* 0x000eb00000002600 */
[----:B------:R-:W2:Y:S08]  /*0080*/  LDC R17, c[0x0][0x364] ;  /* 0x0000d900ff117b82 */ /* 0x000eb00000000800 */
[----:B------:R-:W3:Y:S01]  /*0090*/  LDC R15, c[0x0][0x398] ;  /* 0x0000e600ff0f7b82 */ /* 0x000ee20000000800 */
[----:B0-----:R-:W-:-:S02]  /*00a0*/  IMAD R18, R18, UR4, R3 ;  /* 0x0000000412127c24 */ /* 0x001fc4000f8e0203 */
[----:B--2---:R-:W-:Y:S02]  /*00b0*/  IMAD R17, R17, UR5, R0 ;  /* 0x0000000511117c24 */ /* 0x004fe4000f8e0200 */
[-C--:B---3--:R-:W-:Y:S02]  /*00c0*/  IMAD R0, R15, R15.reuse, RZ ;  /* 0x0000000f0f007224 */ /* 0x088fe400078e02ff */
[----:B------:R-:W-:-:S05]  /*00d0*/  IMAD R5, R17, R15, R18 ;  /* 0x0000000f11057224 */ /* 0x000fca00078e0212 */
[----:B------:R-:W-:-:S13]  /*00e0*/  ISETP.GE.AND P0, PT, R5, R0, PT ;  /* 0x000000000500720c */ /* 0x000fda0003f06270 */
[----:B-1----:R-:W-:Y:S05]  /*00f0*/  @P0 BRA `(.L_x_87) ;  /* 0x0000000000200947 */ /* 0x002fea0003800000 */
[----:B------:R-:W0:Y:S02]  /*0100*/  LDC.64 R2, c[0x0][0x380] ;  /* 0x0000e000ff027b82 */ /* 0x000e240000000a00 */
[----:B0-----:R-:W-:-:S06]  /*0110*/  IMAD.WIDE R2, R5, 0x4, R2 ;  /* 0x0000000405027825 */ /* 0x001fcc00078e0202 */
[----:B------:R-:W2:Y:S01]  /*0120*/  LDG.E R2, desc[UR6][R2.64] ;  /* 0x0000000602027981 */ /* 0x000ea2000c1e1900 */
[----:B------:R-:W0:Y:S01]  /*0130*/  S2UR UR5, SR_CgaCtaId ;  /* 0x00000000000579c3 */ /* 0x000e220000008800 */
[----:B------:R-:W-:Y:S02]  /*0140*/  UMOV UR4, 0x400 ;  /* 0x0000040000047882 */ /* 0x000fe40000000000 */
[----:B0-----:R-:W-:-:S06]  /*0150*/  ULEA UR4, UR5, UR4, 0x18 ;  /* 0x0000000405047291 */ /* 0x001fcc000f8ec0ff */
[----:B------:R-:W-:-:S05]  /*0160*/  LEA R5, R5, UR4, 0x2 ;  /* 0x0000000405057c11 */ /* 0x000fca000f8e10ff */
[----:B--2---:R0:W-:Y:S02]  /*0170*/  STS [R5], R2 ;  /* 0x0000000205007388 */ /* 0x0041e40000000800 */
.L_x_87:
[----:B------:R-:W-:Y:S05]  /*0180*/  BSYNC.RECONVERGENT B0 ;  /* 0x0000000000007941 */ /* 0x000fea0003800200 */
.L_x_86:
[----:B------:R-:W1:Y:S01]  /*0190*/  LDCU UR4, c[0x0][0x3a0] ;  /* 0x00007400ff0477ac */ /* 0x000e620008000800 */
[----:B------:R-:W-:Y:S01]  /*01a0*/  VIMNMX R0, PT, PT, R18, R17, !PT ;  /* 0x0000001112007248 */ /* 0x000fe20007fe0100 */
[----:B------:R-:W-:Y:S03]  /*01b0*/  BAR.SYNC.DEFER_BLOCKING 0x0 ;  /* 0x0000000000007b1d */ /* 0x000fe60000010000 */
[----:B-1----:R-:W-:-:S13]  /*01c0*/  ISETP.GE.AND P0, PT, R0, UR4, PT ;  /* 0x0000000400007c0c */ /* 0x002fda000bf06270 */
[----:B------:R-:W-:Y:S05]  /*01d0*/  @P0 EXIT ;  /* 0x000000000000094d */ /* 0x000fea0003800000 */
[----:B------:R-:W-:Y:S01]  /*01e0*/  ISETP.NE.AND P0, PT, R15, RZ, PT ;  /* 0x000000ff0f00720c */ /* 0x000fe20003f05270 */
[----:B------:R-:W-:-:S12]  /*01f0*/  IMAD.MOV.U32 R16, RZ, RZ, RZ ;  /* 0x000000ffff107224 */ /* 0x000fd800078e00ff */
[----:B------:R-:W-:Y:S05]  /*0200*/  @!P0 BRA `(.L_x_88) ;  /* 0x0000000800288947 */ /* 0x000fea0003800000 */
[----:B------:R-:W1:Y:S01]  /*0210*/  LDC R4, c[0x0][0x39c] ;  /* 0x0000e700ff047b82 */ /* 0x000e620000000800 */
[----:B------:R-:W-:Y:S01]  /*0220*/  SHF.R.S32.HI R0, RZ, 0x1f, R18 ;  /* 0x0000001fff007819 */ /* 0x000fe20000011412 */
[C---:B------:R-:W-:Y:S01]  /*0230*/  IMAD.SHL.U32 R14, R15.reuse, 0x4, RZ ;  /* 0x000000040f0e7824 */ /* 0x040fe200078e00ff */
[C---:B------:R-:W-:Y:S01]  /*0240*/  LOP3.LUT R20, R15.reuse, 0x7, RZ, 0xc0, !PT ;  /* 0x000000070f147812 */ /* 0x040fe200078ec0ff */
[----:B------:R-:W-:Y:S01]  /*0250*/  IMAD.MOV.U32 R16, RZ, RZ, RZ ;  /* 0x000000ffff107224 */ /* 0x000fe200078e00ff */
[----:B------:R-:W-:Y:S02]  /*0260*/  LOP3.LUT R19, R15, 0x3, RZ, 0xc0, !PT ;  /* 0x000000030f137812 */ /* 0x000fe400078ec0ff */
[----:B------:R-:W-:Y:S02]  /*0270*/  CS2R R12, SRZ ;  /* 0x00000000000c7805 */ /* 0x000fe4000001ff00 */
[----:B------:R-:W-:Y:S01]  /*0280*/  SHF.R.S32.HI R15, RZ, 0x1f, R15 ;  /* 0x0000001fff0f7819 */ /* 0x000fe2000001140f */
[----:B-1----:R-:W-:-:S05]  /*0290*/  IMAD R3, R17, R4, RZ ;  /* 0x0000000411037224 */ /* 0x002fca00078e02ff */
[----:B0-----:R-:W-:-:S04]  /*02a0*/  IADD3 R2, P0, PT, R18, R3, RZ ;  /* 0x0000000312027210 */ /* 0x001fc80007f1e0ff */
[----:B------:R-:W-:Y:S02]  /*02b0*/  LEA.HI.X.SX32 R3, R3, R0, 0x1, P0 ;  /* 0x0000000003037211 */ /* 0x000fe400000f0eff */
[----:B------:R-:W-:-:S07]  /*02c0*/  SHF.R.S32.HI R0, RZ, 0x1f, R4 ;  /* 0x0000001fff007819 */ /* 0x000fce0000011404 */
.L_x_93:
[----:B------:R-:W0:Y:S01]  /*02d0*/  LDC.64 R4, c[0x0][0x398] ;  /* 0x0000e600ff047b82 */ /* 0x000e220000000a00 */
[----:B------:R-:W-:Y:S02]  /*02e0*/  HFMA2 R24, -RZ, RZ, 0, 0 ;  /* 0x00000000ff187431 */ /* 0x000fe400000001ff */
[----:B------:R-:W-:Y:S01]  /*02f0*/  IMAD.MOV.U32 R22, RZ, RZ, RZ ;  /* 0x000000ffff167224 */ /* 0x000fe200078e00ff */
[----:B0-----:R-:W-:Y:S01]  /*0300*/  ISETP.GE.U32.AND P0, PT, R4, 0x8, PT ;  /* 0x000000080400780c */ /* 0x001fe20003f06070 */
[-C--:B------:R-:W-:Y:S02]  /*0310*/  IMAD R8, R12, R5.reuse, RZ ;  /* 0x000000050c087224 */ /* 0x080fe400078e02ff */
[----:B------:R-:W-:-:S04]  /*0320*/  IMAD.WIDE.U32 R6, R13, R5, R2 ;  /* 0x000000050d067225 */ /* 0x000fc800078e0002 */
[----:B------:R-:W-:Y:S02]  /*0330*/  IMAD R21, R0, R13, R8 ;  /* 0x0000000d00157224 */ /* 0x000fe400078e0208 */
[----:B------:R-:W-:Y:S02]  /*0340*/  IMAD R5, R13, R4, RZ ;  /* 0x000000040d057224 */ /* 0x000fe400078e02ff */
[----:B------:R-:W-:Y:S02]  /*0350*/  IMAD.IADD R21, R7, 0x1, R21 ;  /* 0x0000000107157824 */ /* 0x000fe400078e0215 */
[----:B------:R-:W-:Y:S05]  /*0360*/  @!P0 BRA `(.L_x_89) ;  /* 0x0000000000bc8947 */ /* 0x000fea0003800000 */
[----:B------:R-:W0:Y:S01]  /*0370*/  S2R R9, SR_CgaCtaId ;  /* 0x0000000000097919 */ /* 0x000e220000008800 */
[----:B------:R-:W1:Y:S01]  /*0380*/  LDCU.64 UR4, c[0x0][0x388] ;  /* 0x00007100ff0477ac */ /* 0x000e620008000a00 */
[----:B------:R-:W-:Y:S01]  /*0390*/  MOV R8, 0x400 ;  /* 0x0000040000087802 */ /* 0x000fe20000000f00 */
[----:B------:R-:W-:Y:S01]  /*03a0*/  IMAD.MOV.U32 R22, RZ, RZ, R15 ;  /* 0x000000ffff167224 */ /* 0x000fe200078e000f */
[----:B------:R-:W-:-:S05]  /*03b0*/  LOP3.LUT R10, R4, 0xfffffff8, RZ, 0xc0, !PT ;  /* 0xfffffff8040a7812 */ /* 0x000fca00078ec0ff */
[----:B------:R-:W-:Y:S01]  /*03c0*/  IMAD.MOV.U32 R11, RZ, RZ, R10 ;  /* 0x000000ffff0b7224 */ /* 0x000fe200078e000a */
[----:B0-----:R-:W-:Y:S02]  /*03d0*/  LEA R9, R9, R8, 0x18 ;  /* 0x0000000809097211 */ /* 0x001fe400078ec0ff */
[----:B-1----:R-:W-:-:S03]  /*03e0*/  LEA R8, P0, R6, UR4, 0x2 ;  /* 0x0000000406087c11 */ /* 0x002fc6000f8010ff */
[----:B------:R-:W-:Y:S01]  /*03f0*/  IMAD R23, R14, R13, R9 ;  /* 0x0000000d0e177224 */ /* 0x000fe200078e0209 */
[----:B------:R-:W-:Y:S02]  /*0400*/  IADD3 R8, P1, PT, R8, 0x10, RZ ;  /* 0x0000001008087810 */ /* 0x000fe40007f3e0ff */
[----:B------:R-:W-:Y:S02]  /*0410*/  LEA.HI.X R9, R6, UR5, R21, 0x2, P0 ;  /* 0x0000000506097c11 */ /* 0x000fe400080f1415 */
[----:B------:R-:W-:-:S03]  /*0420*/  IADD3 R23, PT, PT, R23, 0x10, RZ ;  /* 0x0000001017177810 */ /* 0x000fc60007ffe0ff */
[----:B------:R-:W-:-:S07]  /*0430*/  IMAD.X R9, RZ, RZ, R9, P1 ;  /* 0x000000ffff097224 */ /* 0x000fce00008e0609 */
.L_x_90:
[----:B------:R-:W2:Y:S04]  /*0440*/  LDG.E R28, desc[UR6][R8.64+-0x10] ;  /* 0xfffff006081c7981 */ /* 0x000ea8000c1e1900 */
[----:B------:R-:W3:Y:S04]  /*0450*/  LDG.E R26, desc[UR6][R8.64+-0xc] ;  /* 0xfffff406081a7981 */ /* 0x000ee8000c1e1900 */
[----:B------:R-:W4:Y:S04]  /*0460*/  LDG.E R25, desc[UR6][R8.64+-0x8] ;  /* 0xfffff80608197981 */ /* 0x000f28000c1e1900 */
[----:B------:R-:W5:Y:S04]  /*0470*/  LDG.E R24, desc[UR6][R8.64+-0x4] ;  /* 0xfffffc0608187981 */ /* 0x000f68000c1e1900 */
[----:B------:R-:W2:Y:S02]  /*0480*/  LDS R27, [R23+-0x10] ;  /* 0xfffff000171b7984 */ /* 0x000ea40000000800 */
[----:B--2---:R-:W-:-:S02]  /*0490*/  FFMA R27, R27, R28, R16 ;  /* 0x0000001c1b1b7223 */ /* 0x004fc40000000010 */
[----:B------:R-:W3:Y:S04]  /*04a0*/  LDS R16, [R23+-0xc] ;  /* 0xfffff40017107984 */ /* 0x000ee80000000800 */
[----:B------:R-:W-:Y:S01]  /*04b0*/  LDS R28, [R23] ;  /* 0x00000000171c7984 */ /* 0x000fe20000000800 */
[----:B---3--:R-:W-:-:S03]  /*04c0*/  FFMA R16, R16, R26, R27 ;  /* 0x0000001a10107223 */ /* 0x008fc6000000001b */
[----:B------:R-:W4:Y:S04]  /*04d0*/  LDS R27, [R23+-0x8] ;  /* 0xfffff800171b7984 */ /* 0x000f280000000800 */
[----:B------:R-:W5:Y:S01]  /*04e0*/  LDS R26, [R23+-0x4] ;  /* 0xfffffc00171a7984 */ /* 0x000f620000000800 */
[----:B----4-:R-:W-:-:S03]  /*04f0*/  FFMA R25, R27, R25, R16 ;  /* 0x000000191b197223 */ /* 0x010fc60000000010 */
[----:B------:R-:W2:Y:S01]  /*0500*/  LDG.E R16, desc[UR6][R8.64] ;  /* 0x0000000608107981 */ /* 0x000ea2000c1e1900 */
[----:B-----5:R-:W-:-:S03]  /*0510*/  FFMA R27, R26, R24, R25 ;  /* 0x000000181a1b7223 */ /* 0x020fc60000000019 */
[----:B------:R-:W3:Y:S04]  /*0520*/  LDG.E R26, desc[UR6][R8.64+0x4] ;  /* 0x00000406081a7981 */ /* 0x000ee8000c1e1900 */
[----:B------:R-:W4:Y:S04]  /*0530*/  LDG.E R25, desc[UR6][R8.64+0x8] ;  /* 0x0000080608197981 */ /* 0x000f28000c1e1900 */
[----:B------:R0:W5:Y:S01]  /*0540*/  LDG.E R24, desc[UR6][R8.64+0xc] ;  /* 0x00000c0608187981 */ /* 0x000162000c1e1900 */
[----:B------:R-:W-:-:S04]  /*0550*/  IADD3 R11, P0, PT, R11, -0x8, RZ ;  /* 0xfffffff80b0b7810 */ /* 0x000fc80007f1e0ff */
[----:B------:R-:W-:Y:S02]  /*0560*/  IADD3.X R22, PT, PT, R22, -0x1, RZ, P0, !PT ;  /* 0xffffffff16167810 */ /* 0x000fe400007fe4ff */
[----:B------:R-:W-:Y:S02]  /*0570*/  ISETP.NE.U32.AND P0, PT, R11, RZ, PT ;  /* 0x000000ff0b00720c */ /* 0x000fe40003f05070 */
[----:B0-----:R-:W-:Y:S02]  /*0580*/  IADD3 R8, P1, PT, R8, 0x20, RZ ;  /* 0x0000002008087810 */ /* 0x001fe40007f3e0ff */
[----:B------:R-:W-:-:S03]  /*0590*/  ISETP.NE.AND.EX P0, PT, R22, RZ, PT, P0 ;  /* 0x000000ff1600720c */ /* 0x000fc60003f05300 */
[----:B------:R-:W-:Y:S02]  /*05a0*/  IMAD.X R9, RZ, RZ, R9, P1 ;  /* 0x000000ffff097224 */ /* 0x000fe400008e0609 */
[----:B--2---:R-:W-:Y:S02]  /*05b0*/  FFMA R27, R28, R16, R27 ;  /* 0x000000101c1b7223 */ /* 0x004fe4000000001b */
[----:B------:R-:W3:Y:S02]  /*05c0*/  LDS R16, [R23+0x4] ;  /* 0x0000040017107984 */ /* 0x000ee40000000800 */
[----:B---3--:R-:W-:Y:S02]  /*05d0*/  FFMA R16, R16, R26, R27 ;  /* 0x0000001a10107223 */ /* 0x008fe4000000001b */
[----:B------:R-:W4:Y:S02]  /*05e0*/  LDS R27, [R23+0x8] ;  /* 0x00000800171b7984 */ /* 0x000f240000000800 */
[----:B----4-:R-:W-:-:S02]  /*05f0*/  FFMA R25, R27, R25, R16 ;  /* 0x000000191b197223 */ /* 0x010fc40000000010 */
[----:B------:R0:W5:Y:S02]  /*0600*/  LDS R16, [R23+0xc] ;  /* 0x00000c0017107984 */ /* 0x0001640000000800 */
[----:B0-----:R-:W-:Y:S02]  /*0610*/  VIADD R23, R23, 0x20 ;  /* 0x0000002017177836 */ /* 0x001fe40000000000 */
[----:B-----5:R-:W-:Y:S01]  /*0620*/  FFMA R16, R16, R24, R25 ;  /* 0x0000001810107223 */ /* 0x020fe20000000019 */
[----:B------:R-:W-:Y:S06]  /*0630*/  @P0 BRA `(.L_x_90) ;  /* 0xfffffffc00800947 */ /* 0x000fec000383ffff */
[----:B------:R-:W-:Y:S01]  /*0640*/  MOV R22, R10 ;  /* 0x0000000a00167202 */ /* 0x000fe20000000f00 */
[----:B------:R-:W-:-:S07]  /*0650*/  IMAD.MOV.U32 R24, RZ, RZ, R15 ;  /* 0x000000ffff187224 */ /* 0x000fce00078e000f */
.L_x_89:
[----:B------:R-:W-:-:S13]  /*0660*/  ISETP.NE.AND P0, PT, R20, RZ, PT ;  /* 0x000000ff1400720c */ /* 0x000fda0003f05270 */
[----:B------:R-:W-:Y:S05]  /*0670*/  @!P0 BRA `(.L_x_91) ;  /* 0x0000000000f88947 */ /* 0x000fea0003800000 */
[----:B------:R-:W-:Y:S01]  /*0680*/  VIADD R8, R20, 0xffffffff ;  /* 0xffffffff14087836 */ /* 0x000fe20000000000 */
[----:B------:R-:W-:-:S04]  /*0690*/  ISETP.NE.AND P0, PT, R19, RZ, PT ;  /* 0x000000ff1300720c */ /* 0x000fc80003f05270 */
        /* <DEDUP_REMOVED lines=11> */
[----:B------:R-:W-:Y:S01]  /*0750*/  MOV R26, 0x400 ;  /* 0x00000400001a7802 */ /* 0x000fe20000000f00 */
[----:B------:R-:W0:Y:S03]  /*0760*/  S2R R27, SR_CgaCtaId ;  /* 0x00000000001b7919 */ /* 0x000e260000008800 */
[----:B0-----:R-:W-:-:S02]  /*0770*/  LEA R27, R27, R26, 0x18 ;  /* 0x0000001a1b1b7211 */ /* 0x001fc400078ec0ff */
[C---:B------:R-:W-:Y:S02]  /*0780*/  IADD3 R26, PT, PT, R22.reuse, R5, RZ ;  /* 0x00000005161a7210 */ /* 0x040fe40007ffe0ff */
[----:B------:R-:W-:-:S03]  /*0790*/  IADD3 R22, P1, PT, R22, 0x4, RZ ;  /* 0x0000000416167810 */ /* 0x000fc60007f3e0ff */
[----:B------:R-:W-:Y:S02]  /*07a0*/  IMAD R26, R26, 0x4, R27 ;  /* 0x000000041a1a7824 */ /* 0x000fe400078e021b */
[----:B------:R-:W-:-:S03]  /*07b0*/  IMAD.X R24, RZ, RZ, R24, P1 ;  /* 0x000000ffff187224 */ /* 0x000fc600008e0618 */
        /* <DEDUP_REMOVED lines=8> */
.L_x_92:
[----:B------:R-:W-:Y:S05]  /*0840*/  @!P0 BRA `(.L_x_91) ;  /* 0x0000000000848947 */ /* 0x000fea0003800000 */
[----:B------:R-:W-:Y:S02]  /*0850*/  ISETP.NE.AND P1, PT, R19, 0x1, PT ;  /* 0x000000011300780c */ /* 0x000fe40003f25270 */
[----:B------:R-:W-:-:S11]  /*0860*/  LOP3.LUT P0, RZ, R4, 0x1, RZ, 0xc0, !PT ;  /* 0x0000000104ff7812 */ /* 0x000fd6000780c0ff */
[----:B------:R-:W0:Y:S01]  /*0870*/  @P1 LDC.64 R10, c[0x0][0x388] ;  /* 0x0000e200ff0a1b82 */ /* 0x000e220000000a00 */
[----:B------:R-:W-:-:S05]  /*0880*/  @P1 IADD3 R7, P2, PT, R22, R6, RZ ;  /* 0x0000000616071210 */ /* 0x000fca0007f5e0ff */
[----:B------:R-:W-:Y:S02]  /*0890*/  @P1 IMAD.X R26, R24, 0x1, R21, P2 ;  /* 0x00000001181a1824 */ /* 0x000fe400010e0615 */
[----:B------:R-:W1:Y:S01]  /*08a0*/  @P0 LDC.64 R8, c[0x0][0x388] ;  /* 0x0000e200ff080b82 */ /* 0x000e620000000a00 */
[----:B0-----:R-:W-:-:S04]  /*08b0*/  @P1 LEA R10, P3, R7, R10, 0x2 ;  /* 0x0000000a070a1211 */ /* 0x001fc800078610ff */
[----:B------:R-:W-:Y:S02]  /*08c0*/  @P1 LEA.HI.X R11, R7, R11, R26, 0x2, P3 ;  /* 0x0000000b070b1211 */ /* 0x000fe400018f141a */
[C---:B------:R-:W-:Y:S02]  /*08d0*/  @P1 IADD3 R7, PT, PT, R22.reuse, R5, RZ ;  /* 0x0000000516071210 */ /* 0x040fe40007ffe0ff */
[----:B------:R-:W-:-:S04]  /*08e0*/  @P1 IADD3 R22, P2, PT, R22, 0x2, RZ ;  /* 0x0000000216161810 */ /* 0x000fc80007f5e0ff */
[----:B------:R-:W-:Y:S01]  /*08f0*/  @P0 IADD3 R6, P3, PT, R22, R6, RZ ;  /* 0x0000000616060210 */ /* 0x000fe20007f7e0ff */
[----:B------:R-:W-:-:S03]  /*0900*/  @P1 IMAD.X R24, RZ, RZ, R24, P2 ;  /* 0x000000ffff181224 */ /* 0x000fc600010e0618 */
[----:B-1----:R-:W-:Y:S01]  /*0910*/  @P0 LEA R8, P2, R6, R8, 0x2 ;  /* 0x0000000806080211 */ /* 0x002fe200078410ff */
[----:B------:R-:W-:Y:S02]  /*0920*/  @P0 IMAD.X R23, R24, 0x1, R21, P3 ;  /* 0x0000000118170824 */ /* 0x000fe400018e0615 */
[----:B------:R-:W2:Y:S03]  /*0930*/  @P1 LDG.E R21, desc[UR6][R10.64] ;  /* 0x000000060a151981 */ /* 0x000ea6000c1e1900 */
[----:B------:R-:W-:Y:S02]  /*0940*/  @P0 LEA.HI.X R9, R6, R9, R23, 0x2, P2 ;  /* 0x0000000906090211 */ /* 0x000fe400010f1417 */
[----:B------:R-:W3:Y:S04]  /*0950*/  @P1 LDG.E R6, desc[UR6][R10.64+0x4] ;  /* 0x000004060a061981 */ /* 0x000ee8000c1e1900 */
[----:B------:R0:W4:Y:S01]  /*0960*/  @P0 LDG.E R9, desc[UR6][R8.64] ;  /* 0x0000000608090981 */ /* 0x000122000c1e1900 */
[----:B------:R-:W-:-:S02]  /*0970*/  @P1 MOV R23, 0x400 ;  /* 0x0000040000171802 */ /* 0x000fc40000000f00 */
[----:B------:R-:W-:Y:S01]  /*0980*/  @P0 IADD3 R5, PT, PT, R22, R5, RZ ;  /* 0x0000000516050210 */ /* 0x000fe20007ffe0ff */
[----:B------:R-:W1:Y:S01]  /*0990*/  @P1 S2R R24, SR_CgaCtaId ;  /* 0x0000000000181919 */ /* 0x000e620000008800 */
[----:B------:R-:W5:Y:S01]  /*09a0*/  @P0 S2R R26, SR_CgaCtaId ;  /* 0x00000000001a0919 */ /* 0x000f620000008800 */
[----:B-1----:R-:W-:Y:S02]  /*09b0*/  @P1 LEA R24, R24, R23, 0x18 ;  /* 0x0000001718181211 */ /* 0x002fe400078ec0ff */
        /* <DEDUP_REMOVED lines=10> */
.L_x_91:
[----:B------:R-:W-:-:S04]  /*0a60*/  IADD3 R13, P1, PT, R13, 0x1, RZ ;  /* 0x000000010d0d7810 */ /* 0x000fc80007f3e0ff */
[----:B------:R-:W-:Y:S01]  /*0a70*/  ISETP.NE.U32.AND P0, PT, R13, R4, PT ;  /* 0x000000040d00720c */ /* 0x000fe20003f05070 */
[----:B------:R-:W-:-:S05]  /*0a80*/  IMAD.X R12, RZ, RZ, R12, P1 ;  /* 0x000000ffff0c7224 */ /* 0x000fca00008e060c */
[----:B------:R-:W-:-:S13]  /*0a90*/  ISETP.NE.AND.EX P0, PT, R12, R15, PT, P0 ;  /* 0x0000000f0c00720c */ /* 0x000fda0003f05300 */
[----:B------:R-:W-:Y:S05]  /*0aa0*/  @P0 BRA `(.L_x_93) ;  /* 0xfffffff800080947 */ /* 0x000fea000383ffff */
.L_x_88:
[----:B0-----:R-:W-:Y:S02]  /*0ab0*/  HFMA2 R5, -RZ, RZ, 3.7421875, 0 ;  /* 0x437c0000ff057431 */ /* 0x001fe400000001ff */
        /* <DEDUP_REMOVED lines=24> */
[----:B------:R-:W-:Y:S05]  /*0c40*/  CALL.REL.NOINC `($__internal_4_$__cuda_sm20_dblrcp_rn_slowpath_v3) ;  /* 0x00000000002c7944 */ /* 0x000fea0003c00000 */
.L_x_95:
[----:B------:R-:W-:Y:S05]  /*0c50*/  BSYNC.RECONVERGENT B0 ;  /* 0x0000000000007941 */ /* 0x000fea0003800200 */
.L_x_94:
[----:B------:R-:W0:Y:S01]  /*0c60*/  LDC.64 R2, c[0x0][0x390] ;  /* 0x0000e400ff027b82 */ /* 0x000e220000000a00 */
[----:B------:R-:W1:Y:S02]  /*0c70*/  LDCU UR4, c[0x0][0x3a0] ;  /* 0x00007400ff0477ac */ /* 0x000e640008000800 */
[----:B-1----:R-:W-:-:S04]  /*0c80*/  IMAD R17, R17, UR4, R18 ;  /* 0x0000000411117c24 */ /* 0x002fc8000f8e0212 */
[----:B0-----:R-:W-:-:S05]  /*0c90*/  IMAD.WIDE R2, R17, 0x4, R2 ;  /* 0x0000000411027825 */ /* 0x001fca00078e0202 */
[----:B------:R-:W2:Y:S02]  /*0ca0*/  LDG.E R6, desc[UR6][R2.64] ;  /* 0x0000000602067981 */ /* 0x000ea4000c1e1900 */
[----:B--2---:R-:W0:Y:S02]  /*0cb0*/  F2F.F64.F32 R6, R6 ;  /* 0x0000000600067310 */ /* 0x004e240000201800 */
[----:B0-----:R-:W-:-:S10]  /*0cc0*/  DADD R4, R6, R4 ;  /* 0x0000000006047229 */ /* 0x001fd40000000004 */
[----:B------:R-:W0:Y:S02]  /*0cd0*/  F2F.F32.F64 R5, R4 ;  /* 0x0000000400057310 */ /* 0x000e240000301000 */
[----:B0-----:R-:W-:Y:S01]  /*0ce0*/  STG.E desc[UR6][R2.64], R5 ;  /* 0x0000000502007986 */ /* 0x001fe2000c101906 */
[----:B------:R-:W-:Y:S05]  /*0cf0*/  EXIT ;  /* 0x000000000000794d */ /* 0x000fea0003800000 */
        .weak           $__internal_4_$__cuda_sm20_dblrcp_rn_slowpath_v3
        .type           $__internal_4_$__cuda_sm20_dblrcp_rn_slowpath_v3,@function
        .size           $__internal_4_$__cuda_sm20_dblrcp_rn_slowpath_v3,(.L_x_123 - $__internal_4_$__cuda_sm20_dblrcp_rn_slowpath_v3)
$__internal_4_$__cuda_sm20_dblrcp_rn_slowpath_v3:
[----:B------:R-:W-:Y:S01]  /*0d00*/  MOV R2, R8 ;  /* 0x0000000800027202 */ /* 0x000fe20000000f00 */
[----:B------:R-:W-:Y:S01]  /*0d10*/  IMAD.MOV.U32 R3, RZ, RZ, R9 ;  /* 0x000000ffff037224 */ /* 0x000fe200078e0009 */
[----:B------:R-:W-:Y:S05]  /*0d20*/  BSSY.RECONVERGENT B1, `(.L_x_96) ;  /* 0x0000024000017945 */ /* 0x000fea0003800200 */
        /* <DEDUP_REMOVED lines=10> */
[----:B------:R-:W-:Y:S01]  /*0dd0*/  IADD3 R5, PT, PT, R3, -0x3fe00000, RZ ;  /* 0xc020000003057810 */ /* 0x000fe20007ffe0ff */
[----:B------:R-:W-:-:S03]  /*0de0*/  IMAD.MOV.U32 R4, RZ, RZ, R2 ;  /* 0x000000ffff047224 */ /* 0x000fc600078e0002 */
        /* <DEDUP_REMOVED lines=11> */
.L_x_99:
        /* <DEDUP_REMOVED lines=10> */
.L_x_97:
[----:B------:R-:W-:Y:S01]  /*0f40*/  LOP3.LUT R5, R3, 0x80000, RZ, 0xfc, !PT ;  /* 0x0008000003057812 */ /* 0x000fe200078efcff */
[----:B------:R-:W-:-:S07]  /*0f50*/  IMAD.MOV.U32 R4, RZ, RZ, R2 ;  /* 0x000000ffff047224 */ /* 0x000fce00078e0002 */
.L_x_98:
[----:B------:R-:W-:Y:S05]  /*0f60*/  BSYNC.RECONVERGENT B1 ;  /* 0x0000000000017941 */ /* 0x000fea0003800200 */
.L_x_96:
[----:B------:R-:W-:Y:S01]  /*0f70*/  MOV R2, R0 ;  /* 0x0000000000027202 */ /* 0x000fe20000000f00 */
[----:B------:R-:W-:-:S04]  /*0f80*/  IMAD.MOV.U32 R3, RZ, RZ, 0x0 ;  /* 0x00000000ff037424 */ /* 0x000fc800078e00ff */
[----:B------:R-:W-:Y:S05]  /*0f90*/  RET.REL.NODEC R2 `(_Z19convolve_v1_SigmoidPKfS0_Pfiii) ;  /* 0xfffffff002187950 */ /* 0x000fea0003c3ffff */
.L_x_100:
        /* <DEDUP_REMOVED lines=14> */
.L_x_123:


//--------------------- .text._Z16convolve_v1_ReLUPKfS0_Pfiii --------------------------
	.section	.text._Z16convolve_v1_ReLUPKfS0_Pfiii,"ax",@progbits
	.align	128
        .global         _Z16convolve_v1_ReLUPKfS0_Pfiii
        .type           _Z16convolve_v1_ReLUPKfS0_Pfiii,@function
        .size           _Z16convolve_v1_ReLUPKfS0_Pfiii,(.L_x_132 - _Z16convolve_v1_ReLUPKfS0_Pfiii)
        .other          _Z16convolve_v1_ReLUPKfS0_Pfiii,@"STO_CUDA_ENTRY STV_DEFAULT"
_Z16convolve_v1_ReLUPKfS0_Pfiii:
.text._Z16convolve_v1_ReLUPKfS0_Pfiii:
        /* <DEDUP_REMOVED lines=24> */
.L_x_102:
[----:B------:R-:W-:Y:S05]  /*0180*/  BSYNC.RECONVERGENT B0 ;  /* 0x0000000000007941 */ /* 0x000fea0003800200 */
.L_x_101:
        /* <DEDUP_REMOVED lines=20> */
.L_x_108:
[----:B------:R-:W0:Y:S01]  /*02d0*/  LDC.64 R4, c[0x0][0x398] ;  /* 0x0000e600ff047b82 */ /* 0x000e220000000a00 */
[----:B------:R-:W-:Y:S02]  /*02e0*/  IMAD.MOV.U32 R22, RZ, RZ, RZ ;  /* 0x000000ffff167224 */ /* 0x000fe400078e00ff */
        /* <DEDUP_REMOVED lines=18> */
[----:B------:R-:W-:Y:S01]  /*0410*/  LEA.HI.X R9, R6, UR5, R21, 0x2, P0 ;  /* 0x0000000506097c11 */ /* 0x000fe200080f1415 */
[----:B------:R-:W-:-:S03]  /*0420*/  VIADD R23, R23, 0x10 ;  /* 0x0000001017177836 */ /* 0x000fc60000000000 */
[----:B------:R-:W-:-:S07]  /*0430*/  IADD3.X R9, PT, PT, RZ, R9, RZ, P1, !PT ;  /* 0x00000009ff097210 */ /* 0x000fce0000ffe4ff */
.L_x_105:
        /* <DEDUP_REMOVED lines=32> */
[----:B------:R-:W-:Y:S02]  /*0640*/  IMAD.MOV.U32 R22, RZ, RZ, R10 ;  /* 0x000000ffff167224 */ /* 0x000fe400078e000a */
[----:B------:R-:W-:-:S07]  /*0650*/  IMAD.MOV.U32 R24, RZ, RZ, R15 ;  /* 0x000000ffff187224 */ /* 0x000fce00078e000f */
.L_x_104:
        /* <DEDUP_REMOVED lines=30> */
.L_x_107:
        /* <DEDUP_REMOVED lines=8> */
[----:B------:R-:W-:Y:S01]  /*08c0*/  @P1 LEA.HI.X R11, R7, R11, R26, 0x2, P3 ;  /* 0x0000000b070b1211 */ /* 0x000fe200018f141a */
[C---:B------:R-:W-:Y:S01]  /*08d0*/  @P1 IMAD.IADD R7, R22.reuse, 0x1, R5 ;  /* 0x0000000116071824 */ /* 0x040fe200078e0205 */
[----:B------:R-:W-:-:S04]  /*08e0*/  @P1 IADD3 R22, P2, PT, R22, 0x2, RZ ;  /* 0x0000000216161810 */ /* 0x000fc80007f5e0ff */
[----:B------:R-:W-:Y:S01]  /*08f0*/  @P0 IADD3 R6, P3, PT, R22, R6, RZ ;  /* 0x0000000616060210 */ /* 0x000fe20007f7e0ff */
[----:B------:R-:W-:-:S03]  /*0900*/  @P1 IMAD.X R24, RZ, RZ, R24, P2 ;  /* 0x000000ffff181224 */ /* 0x000fc600010e0618 */
[----:B-1----:R-:W-:Y:S02]  /*0910*/  @P0 LEA R8, P2, R6, R8, 0x2 ;  /* 0x0000000806080211 */ /* 0x002fe400078410ff */
[----:B------:R-:W-:Y:S02]  /*0920*/  @P0 IADD3.X R23, PT, PT, R24, R21, RZ, P3, !PT ;  /* 0x0000001518170210 */ /* 0x000fe40001ffe4ff */
[----:B------:R-:W2:Y:S02]  /*0930*/  @P1 LDG.E R21, desc[UR6][R10.64] ;  /* 0x000000060a151981 */ /* 0x000ea4000c1e1900 */
[----:B------:R-:W-:Y:S02]  /*0940*/  @P0 LEA.HI.X R9, R6, R9, R23, 0x2, P2 ;  /* 0x0000000906090211 */ /* 0x000fe400010f1417 */
[----:B------:R-:W3:Y:S04]  /*0950*/  @P1 LDG.E R6, desc[UR6][R10.64+0x4] ;  /* 0x000004060a061981 */ /* 0x000ee8000c1e1900 */
[----:B------:R0:W4:Y:S01]  /*0960*/  @P0 LDG.E R9, desc[UR6][R8.64] ;  /* 0x0000000608090981 */ /* 0x000122000c1e1900 */
[----:B------:R-:W-:Y:S01]  /*0970*/  @P1 MOV R23, 0x400 ;  /* 0x0000040000171802 */ /* 0x000fe20000000f00 */
[----:B------:R-:W-:Y:S01]  /*0980*/  @P0 IMAD.IADD R5, R22, 0x1, R5 ;  /* 0x0000000116050824 */ /* 0x000fe200078e0205 */
        /* <DEDUP_REMOVED lines=13> */
.L_x_106:
[----:B------:R-:W-:-:S04]  /*0a60*/  IADD3 R13, P1, PT, R13, 0x1, RZ ;  /* 0x000000010d0d7810 */ /* 0x000fc80007f3e0ff */
[----:B------:R-:W-:Y:S01]  /*0a70*/  ISETP.NE.U32.AND P0, PT, R13, R4, PT ;  /* 0x000000040d00720c */ /* 0x000fe20003f05070 */
[----:B------:R-:W-:-:S05]  /*0a80*/  IMAD.X R12, RZ, RZ, R12, P1 ;  /* 0x000000ffff0c7224 */ /* 0x000fca00008e060c */
[----:B------:R-:W-:-:S13]  /*0a90*/  ISETP.NE.AND.EX P0, PT, R12, R15, PT, P0 ;  /* 0x0000000f0c00720c */ /* 0x000fda0003f05300 */
[----:B------:R-:W-:Y:S05]  /*0aa0*/  @P0 BRA `(.L_x_108) ;  /* 0xfffffff800080947 */ /* 0x000fea000383ffff */
.L_x_103:
[----:B0-----:R-:W0:Y:S01]  /*0ab0*/  LDC.64 R2, c[0x0][0x390] ;  /* 0x0000e400ff027b82 */ /* 0x001e220000000a00 */
[----:B------:R-:W1:Y:S02]  /*0ac0*/  LDCU UR4, c[0x0][0x3a0] ;  /* 0x00007400ff0477ac */ /* 0x000e640008000800 */
[----:B-1----:R-:W-:-:S04]  /*0ad0*/  IMAD R17, R17, UR4, R18 ;  /* 0x0000000411117c24 */ /* 0x002fc8000f8e0212 */
[----:B0-----:R-:W-:-:S05]  /*0ae0*/  IMAD.WIDE R2, R17, 0x4, R2 ;  /* 0x0000000411027825 */ /* 0x001fca00078e0202 */
[----:B------:R-:W2:Y:S01]  /*0af0*/  LDG.E R5, desc[UR6][R2.64] ;  /* 0x0000000602057981 */ /* 0x000ea2000c1e1900 */
[----:B------:R-:W-:-:S04]  /*0b00*/  FSETP.GE.AND P0, PT, R16, RZ, PT ;  /* 0x000000ff1000720b */ /* 0x000fc80003f06000 */
[----:B------:R-:W-:-:S05]  /*0b10*/  FSEL R16, R16, RZ, P0 ;  /* 0x000000ff10107208 */ /* 0x000fca0000000000 */
[----:B--2---:R-:W-:-:S05]  /*0b20*/  FADD R5, R16, R5 ;  /* 0x0000000510057221 */ /* 0x004fca0000000000 */
[----:B------:R-:W-:Y:S01]  /*0b30*/  STG.E desc[UR6][R2.64], R5 ;  /* 0x0000000502007986 */ /* 0x000fe2000c101906 */
[----:B------:R-:W-:Y:S05]  /*0b40*/  EXIT ;  /* 0x000000000000794d */ /* 0x000fea0003800000 */
.L_x_109:
        /* <DEDUP_REMOVED lines=11> */
.L_x_132:


//--------------------- .text._Z11convolve_v1PKfS0_Pfiii --------------------------
	.section	.text._Z11convolve_v1PKfS0_Pfiii,"ax",@progbits
	.align	128
        .global         _Z11convolve_v1PKfS0_Pfiii
        .type           _Z11convolve_v1PKfS0_Pfiii,@function
        .size           _Z11convolve_v1PKfS0_Pfiii,(.L_x_133 - _Z11convolve_v1PKfS0_Pfiii)
        .other          _Z11convolve_v1PKfS0_Pfiii,@"STO_CUDA_ENTRY STV_DEFAULT"
_Z11convolve_v1PKfS0_Pfiii:
.text._Z11convolve_v1PKfS0_Pfiii:
        /* <DEDUP_REMOVED lines=24> */
.L_x_111:
[----:B------:R-:W-:Y:S05]  /*0180*/  BSYNC.RECONVERGENT B0 ;  /* 0x0000000000007941 */ /* 0x000fea0003800200 */
.L_x_110:
        /* <DEDUP_REMOVED lines=20> */
.L_x_117:
        /* <DEDUP_REMOVED lines=12> */
[----:B------:R-:W-:Y:S02]  /*0390*/  MOV R8, 0x400 ;  /* 0x0000040000087802 */ /* 0x000fe40000000f00 */
[----:B------:R-:W-:Y:S02]  /*03a0*/  LOP3.LUT R10, R4, 0xfffffff8, RZ, 0xc0, !PT ;  /* 0xfffffff8040a7812 */ /* 0x000fe400078ec0ff */
[----:B------:R-:W-:-:S03]  /*03b0*/  MOV R22, R15 ;  /* 0x0000000f00167202 */ /* 0x000fc60000000f00 */
[----:B------:R-:W-:Y:S01]  /*03c0*/  IMAD.MOV.U32 R11, RZ, RZ, R10 ;  /* 0x000000ffff0b7224 */ /* 0x000fe200078e000a */
[----:B0-----:R-:W-:Y:S02]  /*03d0*/  LEA R9, R9, R8, 0x18 ;  /* 0x0000000809097211 */ /* 0x001fe400078ec0ff */
[----:B-1----:R-:W-:-:S03]  /*03e0*/  LEA R8, P0, R6, UR4, 0x2 ;  /* 0x0000000406087c11 */ /* 0x002fc6000f8010ff */
[----:B------:R-:W-:Y:S01]  /*03f0*/  IMAD R23, R14, R13, R9 ;  /* 0x0000000d0e177224 */ /* 0x000fe200078e0209 */
[----:B------:R-:W-:Y:S02]  /*0400*/  IADD3 R8, P1, PT, R8, 0x10, RZ ;  /* 0x0000001008087810 */ /* 0x000fe40007f3e0ff */
[----:B------:R-:W-:Y:S01]  /*0410*/  LEA.HI.X R9, R6, UR5, R21, 0x2, P0 ;  /* 0x0000000506097c11 */ /* 0x000fe200080f1415 */
[----:B------:R-:W-:-:S04]  /*0420*/  VIADD R23, R23, 0x10 ;  /* 0x0000001017177836 */ /* 0x000fc80000000000 */
[----:B------:R-:W-:-:S07]  /*0430*/  IMAD.X R9, RZ, RZ, R9, P1 ;  /* 0x000000ffff097224 */ /* 0x000fce00008e0609 */
.L_x_114:
        /* <DEDUP_REMOVED lines=34> */
.L_x_113:
        /* <DEDUP_REMOVED lines=17> */
[----:B0-----:R-:W-:Y:S01]  /*0770*/  LEA R27, R27, R26, 0x18 ;  /* 0x0000001a1b1b7211 */ /* 0x001fe200078ec0ff */
[C---:B------:R-:W-:Y:S01]  /*0780*/  IMAD.IADD R26, R22.reuse, 0x1, R5 ;  /* 0x00000001161a7824 */ /* 0x040fe200078e0205 */
[----:B------:R-:W-:-:S03]  /*0790*/  IADD3 R22, P1, PT, R22, 0x4, RZ ;  /* 0x0000000416167810 */ /* 0x000fc60007f3e0ff */
[----:B------:R-:W-:Y:S01]  /*07a0*/  IMAD R26, R26, 0x4, R27 ;  /* 0x000000041a1a7824 */ /* 0x000fe200078e021b */
[----:B------:R-:W-:-:S04]  /*07b0*/  IADD3.X R24, PT, PT, RZ, R24, RZ, P1, !PT ;  /* 0x00000018ff187210 */ /* 0x000fc80000ffe4ff */
        /* <DEDUP_REMOVED lines=8> */
.L_x_116:
        /* <DEDUP_REMOVED lines=24> */
[----:B------:R-:W-:Y:S02]  /*09c0*/  @P0 MOV R23, 0x400 ;  /* 0x0000040000170802 */ /* 0x000fe40000000f00 */
[----:B------:R-:W-:Y:S02]  /*09d0*/  @P1 LEA R7, R7, R24, 0x2 ;  /* 0x0000001807071211 */ /* 0x000fe400078e10ff */
[----:B-----5:R-:W-:-:S03]  /*09e0*/  @P0 LEA R26, R26, R23, 0x18 ;  /* 0x000000171a1a0211 */ /* 0x020fc600078ec0ff */
[----:B------:R-:W2:Y:S02]  /*09f0*/  @P1 LDS R23, [R7] ;  /* 0x0000000007171984 */ /* 0x000ea40000000800 */
[----:B------:R-:W-:Y:S02]  /*0a00*/  @P0 IMAD R5, R5, 0x4, R26 ;  /* 0x0000000405050824 */ /* 0x000fe400078e021a */
[----:B0-----:R-:W3:Y:S04]  /*0a10*/  @P1 LDS R8, [R7+0x4] ;  /* 0x0000040007081984 */ /* 0x001ee80000000800 */
[----:B------:R-:W4:Y:S01]  /*0a20*/  @P0 LDS R5, [R5] ;  /* 0x0000000005050984 */ /* 0x000f220000000800 */
[----:B--2---:R-:W-:-:S04]  /*0a30*/  @P1 FFMA R21, R23, R21, R16 ;  /* 0x0000001517151223 */ /* 0x004fc80000000010 */
[----:B---3--:R-:W-:-:S04]  /*0a40*/  @P1 FFMA R16, R8, R6, R21 ;  /* 0x0000000608101223 */ /* 0x008fc80000000015 */
[----:B----4-:R-:W-:-:S07]  /*0a50*/  @P0 FFMA R16, R5, R9, R16 ;  /* 0x0000000905100223 */ /* 0x010fce0000000010 */
.L_x_115:
[----:B------:R-:W-:-:S04]  /*0a60*/  IADD3 R13, P1, PT, R13, 0x1, RZ ;  /* 0x000000010d0d7810 */ /* 0x000fc80007f3e0ff */
[----:B------:R-:W-:Y:S01]  /*0a70*/  ISETP.NE.U32.AND P0, PT, R13, R4, PT ;  /* 0x000000040d00720c */ /* 0x000fe20003f05070 */
[----:B------:R-:W-:-:S05]  /*0a80*/  IMAD.X R12, RZ, RZ, R12, P1 ;  /* 0x000000ffff0c7224 */ /* 0x000fca00008e060c */
[----:B------:R-:W-:-:S13]  /*0a90*/  ISETP.NE.AND.EX P0, PT, R12, R15, PT, P0 ;  /* 0x0000000f0c00720c */ /* 0x000fda0003f05300 */
[----:B------:R-:W-:Y:S05]  /*0aa0*/  @P0 BRA `(.L_x_117) ;  /* 0xfffffff800080947 */ /* 0x000fea000383ffff */
.L_x_112:
[----:B0-----:R-:W0:Y:S01]  /*0ab0*/  LDC.64 R2, c[0x0][0x390] ;  /* 0x0000e400ff027b82 */ /* 0x001e220000000a00 */
[----:B------:R-:W1:Y:S02]  /*0ac0*/  LDCU UR4, c[0x0][0x3a0] ;  /* 0x00007400ff0477ac */ /* 0x000e640008000800 */
[----:B-1----:R-:W-:-:S04]  /*0ad0*/  IMAD R17, R17, UR4, R18 ;  /* 0x0000000411117c24 */ /* 0x002fc8000f8e0212 */
[----:B0-----:R-:W-:-:S05]  /*0ae0*/  IMAD.WIDE R2, R17, 0x4, R2 ;  /* 0x0000000411027825 */ /* 0x001fca00078e0202 */
[----:B------:R-:W2:Y:S02]  /*0af0*/  LDG.E R5, desc[UR6][R2.64] ;  /* 0x0000000602057981 */ /* 0x000ea4000c1e1900 */
[----:B--2---:R-:W-:-:S05]  /*0b00*/  FADD R5, R5, R16 ;  /* 0x0000001005057221 */ /* 0x004fca0000000000 */
[----:B------:R-:W-:Y:S01]  /*0b10*/  STG.E desc[UR6][R2.64], R5 ;  /* 0x0000000502007986 */ /* 0x000fe2000c101906 */
[----:B------:R-:W-:Y:S05]  /*0b20*/  EXIT ;  /* 0x000000000000794d */ /* 0x000fea0003800000 */
.L_x_118:
        /* <DEDUP_REMOVED lines=13> */
.L_x_133:


//--------------------- .nv.shared._Z12full_conv_v1PfS_S_iiii --------------------------
	.section	.nv.shared._Z12full_conv_v1PfS_S_iiii,"aw",@nobits
	.sectionflags	@""
	.align	16
	.zero		1024


//--------------------- .nv.shared.reserved.0     --------------------------
	.section	.nv.shared.reserved.0,"aw",@nobits
	.weak		__nv_reservedSMEM_offset_0_alias
	.size		__nv_reservedSMEM_offset_0_alias, 0, 64
	.other		__nv_reservedSMEM_offset_0_alias,@"STO_CUDA_RESERVED_SHARED STV_DEFAULT"
__nv_reservedSMEM_offset_0_alias:
	.zero		0
	.zero		64


//--------------------- .nv.shared._Z8conv_prePfS_S_iiii --------------------------
	.section	.nv.shared._Z8conv_prePfS_S_iiii,"aw",@nobits
	.sectionflags	@""
	.align	16
	.zero		1024


//--------------------- .nv.shared._Z10conv_ReLU2PfS_S_iiii --------------------------
	.section	.nv.shared._Z10conv_ReLU2PfS_S_iiii,"aw",@nobits
	.sectionflags	@""
	.align	16
	.zero		1024


//--------------------- .nv.shared._Z27batched_convolve_v2_SigmoidPKfS0_Pfiiimmm --------------------------
	.section	.nv.shared._Z27batched_convolve_v2_SigmoidPKfS0_Pfiiimmm,"aw",@nobits
	.sectionflags	@""
	.align	16
	.zero		1024


//--------------------- .nv.shared._Z24batched_convolve_v2_ReLUPKfS0_Pfiiimmm --------------------------
	.section	.nv.shared._Z24batched_convolve_v2_ReLUPKfS0_Pfiiimmm,"aw",@nobits
	.sectionflags	@""
	.align	16
	.zero		1024


//--------------------- .nv.shared._Z27batched_convolve_v1_SigmoidPKfS0_Pfiiimm --------------------------
	.section	.nv.shared._Z27batched_convolve_v1_SigmoidPKfS0_Pfiiimm,"aw",@nobits
	.sectionflags	@""
	.align	16
	.zero		1024


//--------------------- .nv.shared._Z24batched_convolve_v1_ReLUPKfS0_Pfiiimm --------------------------
	.section	.nv.shared._Z24batched_convolve_v1_ReLUPKfS0_Pfiiimm,"aw",@nobits
	.sectionflags	@""
	.align	16
	.zero		1024


//--------------------- .nv.shared._Z19convolve_v1_SigmoidPKfS0_Pfiii --------------------------
	.section	.nv.shared._Z19convolve_v1_SigmoidPKfS0_Pfiii,"aw",@nobits
	.sectionflags	@""
	.align	16
.nv.shared._Z19convolve_v1_SigmoidPKfS0_Pfiii:
	.zero		1600


//--------------------- .nv.shared._Z16convolve_v1_ReLUPKfS0_Pfiii --------------------------
	.section	.nv.shared._Z16convolve_v1_ReLUPKfS0_Pfiii,"aw",@nobits
	.sectionflags	@""
	.align	16
.nv.shared._Z16convolve_v1_ReLUPKfS0_Pfiii:
	.zero		1600


//--------------------- .nv.shared._Z11convolve_v1PKfS0_Pfiii --------------------------
	.section	.nv.shared._Z11convolve_v1PKfS0_Pfiii,"aw",@nobits
	.sectionflags	@""
	.align	16
.nv.shared._Z11convolve_v1PKfS0_Pfiii:
	.zero		1600


//--------------------- .nv.constant0._Z12full_conv_v1PfS_S_iiii --------------------------
	.section	.nv.constant0._Z12full_conv_v1PfS_S_iiii,"a",@progbits
	.sectionflags	@""
	.align	4
.nv.constant0._Z12full_conv_v1PfS_S_iiii:
	.zero		936


//--------------------- .nv.constant0._Z8conv_prePfS_S_iiii --------------------------
	.section	.nv.constant0._Z8conv_prePfS_S_iiii,"a",@progbits
	.sectionflags	@""
	.align	4
.nv.constant0._Z8conv_prePfS_S_iiii:
	.zero		936


//--------------------- .nv.constant0._Z10conv_ReLU2PfS_S_iiii --------------------------
	.section	.nv.constant0._Z10conv_ReLU2PfS_S_iiii,"a",@progbits
	.sectionflags	@""
	.align	4
.nv.constant0._Z10conv_ReLU2PfS_S_iiii:
	.zero		936


//--------------------- .nv.constant0._Z27batched_convolve_v2_SigmoidPKfS0_Pfiiimmm --------------------------
	.section	.nv.constant0._Z27batched_convolve_v2_SigmoidPKfS0_Pfiiimmm,"a",@progbits
	.sectionflags	@""
	.align	4
.nv.constant0._Z27batched_convolve_v2_SigmoidPKfS0_Pfiiimmm:
	.zero		960


//--------------------- .nv.constant0._Z24batched_convolve_v2_ReLUPKfS0_Pfiiimmm --------------------------
	.section	.nv.constant0._Z24batched_convolve_v2_ReLUPKfS0_Pfiiimmm,"a",@progbits
	.sectionflags	@""
	.align	4
.nv.constant0._Z24batched_convolve_v2_ReLUPKfS0_Pfiiimmm:
	.zero		960


//--------------------- .nv.constant0._Z27batched_convolve_v1_SigmoidPKfS0_Pfiiimm --------------------------
	.section	.nv.constant0._Z27batched_convolve_v1_SigmoidPKfS0_Pfiiimm,"a",@progbits
	.sectionflags	@""
	.align	4
.nv.constant0._Z27batched_convolve_v1_SigmoidPKfS0_Pfiiimm:
	.zero		952


//--------------------- .nv.constant0._Z24batched_convolve_v1_ReLUPKfS0_Pfiiimm --------------------------
	.section	.nv.constant0._Z24batched_convolve_v1_ReLUPKfS0_Pfiiimm,"a",@progbits
	.sectionflags	@""
	.align	4
.nv.constant0._Z24batched_convolve_v1_ReLUPKfS0_Pfiiimm:
	.zero		952


//--------------------- .nv.constant0._Z19convolve_v1_SigmoidPKfS0_Pfiii --------------------------
	.section	.nv.constant0._Z19convolve_v1_SigmoidPKfS0_Pfiii,"a",@progbits
	.sectionflags	@""
	.align	4
.nv.constant0._Z19convolve_v1_SigmoidPKfS0_Pfiii:
	.zero		932


//--------------------- .nv.constant0._Z16convolve_v1_ReLUPKfS0_Pfiii --------------------------
	.section	.nv.constant0._Z16convolve_v1_ReLUPKfS0_Pfiii,"a",@progbits
	.sectionflags	@""
	.align	4
.nv.constant0._Z16convolve_v1_ReLUPKfS0_Pfiii:
	.zero		932


//--------------------- .nv.constant0._Z11convolve_v1PKfS0_Pfiii --------------------------
	.section	.nv.constant0._Z11convolve_v1PKfS0_Pfiii,"a",@progbits
	.sectionflags	@""
	.align	4
.nv.constant0._Z11convolve_v1PKfS0_Pfiii:
	.zero		932


//--------------------- SYMBOLS --------------------------

	.type		.nv.reservedSmem.offset0,@object
	.size		.nv.reservedSmem.offset0,0x4
	.type		.nv.reservedSmem.cap,@object
	.size		.nv.reservedSmem.cap,0x4
